//
// Generated by NVIDIA NVVM Compiler
//
// Compiler Build ID: CL-36424714
// Cuda compilation tools, release 13.0, V13.0.88
// Based on NVVM 20.0.0
//

.version 9.0
.target sm_100
.address_size 64

	// .globl	_Z10nms_kernelPKfS0_Piiiiffi

.visible .entry _Z10nms_kernelPKfS0_Piiiiffi(
	.param .u64 .ptr .align 1 _Z10nms_kernelPKfS0_Piiiiffi_param_0,
	.param .u64 .ptr .align 1 _Z10nms_kernelPKfS0_Piiiiffi_param_1,
	.param .u64 .ptr .align 1 _Z10nms_kernelPKfS0_Piiiiffi_param_2,
	.param .u32 _Z10nms_kernelPKfS0_Piiiiffi_param_3,
	.param .u32 _Z10nms_kernelPKfS0_Piiiiffi_param_4,
	.param .u32 _Z10nms_kernelPKfS0_Piiiiffi_param_5,
	.param .f32 _Z10nms_kernelPKfS0_Piiiiffi_param_6,
	.param .f32 _Z10nms_kernelPKfS0_Piiiiffi_param_7,
	.param .u32 _Z10nms_kernelPKfS0_Piiiiffi_param_8
)
{
	.local .align 16 .b8 	__local_depot0[6656];
	.reg .b64 	%SP;
	.reg .b64 	%SPL;
	.reg .pred 	%p<62>;
	.reg .b16 	%rs<8>;
	.reg .b32 	%r<215>;
	.reg .b32 	%f<98>;
	.reg .b64 	%rd<141>;

	mov.u64 	%SPL, __local_depot0;
	ld.param.u64 	%rd39, [_Z10nms_kernelPKfS0_Piiiiffi_param_0];
	ld.param.u64 	%rd40, [_Z10nms_kernelPKfS0_Piiiiffi_param_1];
	ld.param.u64 	%rd41, [_Z10nms_kernelPKfS0_Piiiiffi_param_2];
	ld.param.u32 	%r101, [_Z10nms_kernelPKfS0_Piiiiffi_param_3];
	ld.param.u32 	%r98, [_Z10nms_kernelPKfS0_Piiiiffi_param_4];
	ld.param.u32 	%r99, [_Z10nms_kernelPKfS0_Piiiiffi_param_5];
	ld.param.f32 	%f18, [_Z10nms_kernelPKfS0_Piiiiffi_param_6];
	ld.param.f32 	%f19, [_Z10nms_kernelPKfS0_Piiiiffi_param_7];
	ld.param.u32 	%r100, [_Z10nms_kernelPKfS0_Piiiiffi_param_8];
	cvta.to.global.u64 	%rd1, %rd40;
	cvta.to.global.u64 	%rd2, %rd39;
	cvta.to.global.u64 	%rd3, %rd41;
	add.u64 	%rd4, %SPL, 0;
	add.u64 	%rd5, %SPL, 2048;
	add.u64 	%rd6, %SPL, 4096;
	add.u64 	%rd7, %SPL, 4608;
	mov.u32 	%r102, %ctaid.x;
	mov.u32 	%r103, %ntid.x;
	mov.u32 	%r104, %tid.x;
	mad.lo.s32 	%r1, %r102, %r103, %r104;
	mul.lo.s32 	%r105, %r99, %r101;
	setp.ge.s32 	%p1, %r1, %r105;
	@%p1 bra 	$L__BB0_86;
	div.s32 	%r2, %r1, %r99;
	mul.lo.s32 	%r107, %r2, %r99;
	sub.s32 	%r3, %r1, %r107;
	mul.lo.s32 	%r4, %r2, %r98;
	setp.lt.s32 	%p2, %r98, 1;
	mov.b32 	%r188, 0;
	@%p2 bra 	$L__BB0_42;
	and.b32  	%r5, %r98, 7;
	setp.lt.u32 	%p3, %r98, 8;
	mov.b32 	%r171, 0;
	mov.u32 	%r188, %r171;
	@%p3 bra 	$L__BB0_21;
	and.b32  	%r171, %r98, 2147483640;
	mov.b32 	%r186, 0;
	mul.wide.s32 	%rd14, %r99, 4;
	mov.u32 	%r188, %r186;
$L__BB0_4:
	.pragma "nounroll";
	add.s32 	%r111, %r186, %r4;
	mad.lo.s32 	%r112, %r111, %r99, %r3;
	mul.wide.s32 	%rd46, %r112, 4;
	add.s64 	%rd13, %rd1, %rd46;
	ld.global.nc.f32 	%f8, [%rd13];
	setp.ltu.f32 	%p4, %f8, %f19;
	@%p4 bra 	$L__BB0_6;
	mul.wide.s32 	%rd47, %r188, 4;
	add.s64 	%rd48, %rd4, %rd47;
	st.local.f32 	[%rd48], %f8;
	add.s64 	%rd49, %rd5, %rd47;
	st.local.u32 	[%rd49], %r186;
	add.s32 	%r188, %r188, 1;
$L__BB0_6:
	add.s64 	%rd15, %rd13, %rd14;
	ld.global.nc.f32 	%f9, [%rd15];
	setp.ltu.f32 	%p5, %f9, %f19;
	@%p5 bra 	$L__BB0_8;
	add.s32 	%r113, %r186, 1;
	mul.wide.s32 	%rd50, %r188, 4;
	add.s64 	%rd51, %rd4, %rd50;
	st.local.f32 	[%rd51], %f9;
	add.s64 	%rd52, %rd5, %rd50;
	st.local.u32 	[%rd52], %r113;
	add.s32 	%r188, %r188, 1;
$L__BB0_8:
	add.s64 	%rd16, %rd15, %rd14;
	ld.global.nc.f32 	%f10, [%rd16];
	setp.ltu.f32 	%p6, %f10, %f19;
	@%p6 bra 	$L__BB0_10;
	add.s32 	%r114, %r186, 2;
	mul.wide.s32 	%rd53, %r188, 4;
	add.s64 	%rd54, %rd4, %rd53;
	st.local.f32 	[%rd54], %f10;
	add.s64 	%rd55, %rd5, %rd53;
	st.local.u32 	[%rd55], %r114;
	add.s32 	%r188, %r188, 1;
$L__BB0_10:
	add.s64 	%rd17, %rd16, %rd14;
	ld.global.nc.f32 	%f11, [%rd17];
	setp.ltu.f32 	%p7, %f11, %f19;
	@%p7 bra 	$L__BB0_12;
	add.s32 	%r115, %r186, 3;
	mul.wide.s32 	%rd56, %r188, 4;
	add.s64 	%rd57, %rd4, %rd56;
	st.local.f32 	[%rd57], %f11;
	add.s64 	%rd58, %rd5, %rd56;
	st.local.u32 	[%rd58], %r115;
	add.s32 	%r188, %r188, 1;
$L__BB0_12:
	add.s64 	%rd18, %rd17, %rd14;
	ld.global.nc.f32 	%f12, [%rd18];
	setp.ltu.f32 	%p8, %f12, %f19;
	@%p8 bra 	$L__BB0_14;
	add.s32 	%r116, %r186, 4;
	mul.wide.s32 	%rd59, %r188, 4;
	add.s64 	%rd60, %rd4, %rd59;
	st.local.f32 	[%rd60], %f12;
	add.s64 	%rd61, %rd5, %rd59;
	st.local.u32 	[%rd61], %r116;
	add.s32 	%r188, %r188, 1;
$L__BB0_14:
	add.s64 	%rd19, %rd18, %rd14;
	ld.global.nc.f32 	%f13, [%rd19];
	setp.ltu.f32 	%p9, %f13, %f19;
	@%p9 bra 	$L__BB0_16;
	add.s32 	%r117, %r186, 5;
	mul.wide.s32 	%rd62, %r188, 4;
	add.s64 	%rd63, %rd4, %rd62;
	st.local.f32 	[%rd63], %f13;
	add.s64 	%rd64, %rd5, %rd62;
	st.local.u32 	[%rd64], %r117;
	add.s32 	%r188, %r188, 1;
$L__BB0_16:
	add.s64 	%rd20, %rd19, %rd14;
	ld.global.nc.f32 	%f14, [%rd20];
	setp.ltu.f32 	%p10, %f14, %f19;
	@%p10 bra 	$L__BB0_18;
	add.s32 	%r118, %r186, 6;
	mul.wide.s32 	%rd65, %r188, 4;
	add.s64 	%rd66, %rd4, %rd65;
	st.local.f32 	[%rd66], %f14;
	add.s64 	%rd67, %rd5, %rd65;
	st.local.u32 	[%rd67], %r118;
	add.s32 	%r188, %r188, 1;
$L__BB0_18:
	add.s64 	%rd68, %rd20, %rd14;
	ld.global.nc.f32 	%f15, [%rd68];
	setp.ltu.f32 	%p11, %f15, %f19;
	@%p11 bra 	$L__BB0_20;
	add.s32 	%r119, %r186, 7;
	mul.wide.s32 	%rd69, %r188, 4;
	add.s64 	%rd70, %rd4, %rd69;
	st.local.f32 	[%rd70], %f15;
	add.s64 	%rd71, %rd5, %rd69;
	st.local.u32 	[%rd71], %r119;
	add.s32 	%r188, %r188, 1;
$L__BB0_20:
	add.s32 	%r186, %r186, 8;
	setp.eq.s32 	%p12, %r186, %r171;
	@%p12 bra 	$L__BB0_21;
	bra.uni 	$L__BB0_4;
$L__BB0_21:
	setp.eq.s32 	%p13, %r5, 0;
	@%p13 bra 	$L__BB0_42;
	and.b32  	%r10, %r98, 3;
	setp.lt.u32 	%p14, %r5, 4;
	@%p14 bra 	$L__BB0_32;
	add.s32 	%r121, %r171, %r4;
	mad.lo.s32 	%r122, %r121, %r99, %r3;
	mul.wide.s32 	%rd72, %r122, 4;
	add.s64 	%rd8, %rd1, %rd72;
	ld.global.nc.f32 	%f1, [%rd8];
	setp.ltu.f32 	%p15, %f1, %f19;
	@%p15 bra 	$L__BB0_25;
	mul.wide.s32 	%rd73, %r188, 4;
	add.s64 	%rd74, %rd4, %rd73;
	st.local.f32 	[%rd74], %f1;
	add.s64 	%rd75, %rd5, %rd73;
	st.local.u32 	[%rd75], %r171;
	add.s32 	%r188, %r188, 1;
$L__BB0_25:
	mul.wide.s32 	%rd9, %r99, 4;
	add.s64 	%rd10, %rd8, %rd9;
	ld.global.nc.f32 	%f2, [%rd10];
	setp.ltu.f32 	%p16, %f2, %f19;
	@%p16 bra 	$L__BB0_27;
	add.s32 	%r123, %r171, 1;
	mul.wide.s32 	%rd76, %r188, 4;
	add.s64 	%rd77, %rd4, %rd76;
	st.local.f32 	[%rd77], %f2;
	add.s64 	%rd78, %rd5, %rd76;
	st.local.u32 	[%rd78], %r123;
	add.s32 	%r188, %r188, 1;
$L__BB0_27:
	add.s64 	%rd11, %rd10, %rd9;
	ld.global.nc.f32 	%f3, [%rd11];
	setp.ltu.f32 	%p17, %f3, %f19;
	@%p17 bra 	$L__BB0_29;
	add.s32 	%r124, %r171, 2;
	mul.wide.s32 	%rd79, %r188, 4;
	add.s64 	%rd80, %rd4, %rd79;
	st.local.f32 	[%rd80], %f3;
	add.s64 	%rd81, %rd5, %rd79;
	st.local.u32 	[%rd81], %r124;
	add.s32 	%r188, %r188, 1;
$L__BB0_29:
	add.s64 	%rd82, %rd11, %rd9;
	ld.global.nc.f32 	%f4, [%rd82];
	setp.ltu.f32 	%p18, %f4, %f19;
	@%p18 bra 	$L__BB0_31;
	add.s32 	%r125, %r171, 3;
	mul.wide.s32 	%rd83, %r188, 4;
	add.s64 	%rd84, %rd4, %rd83;
	st.local.f32 	[%rd84], %f4;
	add.s64 	%rd85, %rd5, %rd83;
	st.local.u32 	[%rd85], %r125;
	add.s32 	%r188, %r188, 1;
$L__BB0_31:
	add.s32 	%r171, %r171, 4;
$L__BB0_32:
	setp.eq.s32 	%p19, %r10, 0;
	@%p19 bra 	$L__BB0_42;
	setp.eq.s32 	%p20, %r10, 1;
	@%p20 bra 	$L__BB0_39;
	add.s32 	%r127, %r171, %r4;
	mad.lo.s32 	%r128, %r127, %r99, %r3;
	mul.wide.s32 	%rd86, %r128, 4;
	add.s64 	%rd12, %rd1, %rd86;
	ld.global.nc.f32 	%f5, [%rd12];
	setp.ltu.f32 	%p21, %f5, %f19;
	@%p21 bra 	$L__BB0_36;
	mul.wide.s32 	%rd87, %r188, 4;
	add.s64 	%rd88, %rd4, %rd87;
	st.local.f32 	[%rd88], %f5;
	add.s64 	%rd89, %rd5, %rd87;
	st.local.u32 	[%rd89], %r171;
	add.s32 	%r188, %r188, 1;
$L__BB0_36:
	mul.wide.s32 	%rd90, %r99, 4;
	add.s64 	%rd91, %rd12, %rd90;
	ld.global.nc.f32 	%f6, [%rd91];
	setp.ltu.f32 	%p22, %f6, %f19;
	@%p22 bra 	$L__BB0_38;
	add.s32 	%r129, %r171, 1;
	mul.wide.s32 	%rd92, %r188, 4;
	add.s64 	%rd93, %rd4, %rd92;
	st.local.f32 	[%rd93], %f6;
	add.s64 	%rd94, %rd5, %rd92;
	st.local.u32 	[%rd94], %r129;
	add.s32 	%r188, %r188, 1;
$L__BB0_38:
	add.s32 	%r171, %r171, 2;
$L__BB0_39:
	and.b32  	%r130, %r98, 1;
	setp.eq.b32 	%p23, %r130, 1;
	not.pred 	%p24, %p23;
	@%p24 bra 	$L__BB0_42;
	add.s32 	%r131, %r171, %r4;
	mad.lo.s32 	%r132, %r131, %r99, %r3;
	mul.wide.s32 	%rd95, %r132, 4;
	add.s64 	%rd96, %rd1, %rd95;
	ld.global.nc.f32 	%f7, [%rd96];
	setp.ltu.f32 	%p25, %f7, %f19;
	@%p25 bra 	$L__BB0_42;
	mul.wide.s32 	%rd97, %r188, 4;
	add.s64 	%rd98, %rd4, %rd97;
	st.local.f32 	[%rd98], %f7;
	add.s64 	%rd99, %rd5, %rd97;
	st.local.u32 	[%rd99], %r171;
	add.s32 	%r188, %r188, 1;
$L__BB0_42:
	setp.lt.s32 	%p26, %r188, 2;
	@%p26 bra 	$L__BB0_48;
	mov.b32 	%r196, 1;
$L__BB0_44:
	mul.wide.u32 	%rd100, %r196, 4;
	add.s64 	%rd101, %rd4, %rd100;
	ld.local.f32 	%f16, [%rd101];
	add.s64 	%rd102, %rd5, %rd100;
	ld.local.u32 	%r53, [%rd102];
	mov.u32 	%r197, %r196;
$L__BB0_45:
	add.s32 	%r55, %r197, -1;
	mul.wide.u32 	%rd103, %r55, 4;
	add.s64 	%rd21, %rd4, %rd103;
	ld.local.f32 	%f17, [%rd21];
	setp.geu.f32 	%p27, %f17, %f16;
	mov.u32 	%r198, %r197;
	@%p27 bra 	$L__BB0_47;
	st.local.f32 	[%rd21+4], %f17;
	add.s64 	%rd105, %rd5, %rd103;
	ld.local.u32 	%r135, [%rd105];
	st.local.u32 	[%rd105+4], %r135;
	setp.gt.s32 	%p28, %r197, 1;
	mov.b32 	%r198, 0;
	mov.u32 	%r197, %r55;
	@%p28 bra 	$L__BB0_45;
$L__BB0_47:
	mul.wide.s32 	%rd106, %r198, 4;
	add.s64 	%rd107, %rd4, %rd106;
	st.local.f32 	[%rd107], %f16;
	add.s64 	%rd108, %rd5, %rd106;
	st.local.u32 	[%rd108], %r53;
	add.s32 	%r196, %r196, 1;
	setp.ne.s32 	%p29, %r196, %r188;
	@%p29 bra 	$L__BB0_44;
$L__BB0_48:
	mov.b32 	%r200, 0;
	st.local.v4.b32 	[%rd6], {%r200, %r200, %r200, %r200};
	st.local.v4.b32 	[%rd6+16], {%r200, %r200, %r200, %r200};
	st.local.v4.b32 	[%rd6+32], {%r200, %r200, %r200, %r200};
	st.local.v4.b32 	[%rd6+48], {%r200, %r200, %r200, %r200};
	st.local.v4.b32 	[%rd6+64], {%r200, %r200, %r200, %r200};
	st.local.v4.b32 	[%rd6+80], {%r200, %r200, %r200, %r200};
	st.local.v4.b32 	[%rd6+96], {%r200, %r200, %r200, %r200};
	st.local.v4.b32 	[%rd6+112], {%r200, %r200, %r200, %r200};
	st.local.v4.b32 	[%rd6+128], {%r200, %r200, %r200, %r200};
	st.local.v4.b32 	[%rd6+144], {%r200, %r200, %r200, %r200};
	st.local.v4.b32 	[%rd6+160], {%r200, %r200, %r200, %r200};
	st.local.v4.b32 	[%rd6+176], {%r200, %r200, %r200, %r200};
	st.local.v4.b32 	[%rd6+192], {%r200, %r200, %r200, %r200};
	st.local.v4.b32 	[%rd6+208], {%r200, %r200, %r200, %r200};
	st.local.v4.b32 	[%rd6+224], {%r200, %r200, %r200, %r200};
	st.local.v4.b32 	[%rd6+240], {%r200, %r200, %r200, %r200};
	st.local.v4.b32 	[%rd6+256], {%r200, %r200, %r200, %r200};
	st.local.v4.b32 	[%rd6+272], {%r200, %r200, %r200, %r200};
	st.local.v4.b32 	[%rd6+288], {%r200, %r200, %r200, %r200};
	st.local.v4.b32 	[%rd6+304], {%r200, %r200, %r200, %r200};
	st.local.v4.b32 	[%rd6+320], {%r200, %r200, %r200, %r200};
	st.local.v4.b32 	[%rd6+336], {%r200, %r200, %r200, %r200};
	st.local.v4.b32 	[%rd6+352], {%r200, %r200, %r200, %r200};
	st.local.v4.b32 	[%rd6+368], {%r200, %r200, %r200, %r200};
	st.local.v4.b32 	[%rd6+384], {%r200, %r200, %r200, %r200};
	st.local.v4.b32 	[%rd6+400], {%r200, %r200, %r200, %r200};
	st.local.v4.b32 	[%rd6+416], {%r200, %r200, %r200, %r200};
	st.local.v4.b32 	[%rd6+432], {%r200, %r200, %r200, %r200};
	st.local.v4.b32 	[%rd6+448], {%r200, %r200, %r200, %r200};
	st.local.v4.b32 	[%rd6+464], {%r200, %r200, %r200, %r200};
	st.local.v4.b32 	[%rd6+480], {%r200, %r200, %r200, %r200};
	st.local.v4.b32 	[%rd6+496], {%r200, %r200, %r200, %r200};
	min.s32 	%r137, %r188, %r100;
	setp.lt.s32 	%p30, %r137, 1;
	@%p30 bra 	$L__BB0_67;
	mov.b32 	%r199, 0;
	mov.u32 	%r200, %r199;
$L__BB0_50:
	mov.u32 	%r59, %r200;
	cvt.u64.u32 	%rd109, %r199;
	add.s64 	%rd22, %rd6, %rd109;
	ld.local.u8 	%rs1, [%rd22];
	setp.ne.s16 	%p31, %rs1, 0;
	@%p31 bra 	$L__BB0_66;
	mul.wide.u32 	%rd110, %r199, 4;
	add.s64 	%rd23, %rd5, %rd110;
	ld.local.u32 	%r139, [%rd23];
	add.s32 	%r200, %r59, 1;
	mul.wide.s32 	%rd111, %r59, 4;
	add.s64 	%rd112, %rd7, %rd111;
	st.local.u32 	[%rd112], %r139;
	add.s32 	%r140, %r139, %r4;
	shl.b32 	%r141, %r140, 2;
	cvt.s64.s32 	%rd24, %r141;
	add.s32 	%r201, %r199, 1;
	setp.ge.s32 	%p32, %r201, %r188;
	@%p32 bra 	$L__BB0_66;
	shl.b64 	%rd113, %rd24, 2;
	add.s64 	%rd25, %rd2, %rd113;
	sub.s32 	%r142, %r199, %r188;
	and.b32  	%r143, %r142, 1;
	setp.eq.b32 	%p33, %r143, 1;
	@%p33 bra 	$L__BB0_57;
	ld.local.u8 	%rs2, [%rd22+1];
	setp.ne.s16 	%p34, %rs2, 0;
	@%p34 bra 	$L__BB0_56;
	ld.local.u32 	%r144, [%rd23+4];
	add.s32 	%r145, %r144, %r4;
	shl.b32 	%r146, %r145, 2;
	mul.wide.s32 	%rd114, %r146, 4;
	add.s64 	%rd115, %rd2, %rd114;
	ld.global.nc.f32 	%f20, [%rd25];
	ld.global.nc.f32 	%f21, [%rd115];
	max.f32 	%f22, %f20, %f21;
	ld.global.nc.f32 	%f23, [%rd25+4];
	ld.global.nc.f32 	%f24, [%rd115+4];
	max.f32 	%f25, %f23, %f24;
	ld.global.nc.f32 	%f26, [%rd25+8];
	ld.global.nc.f32 	%f27, [%rd115+8];
	min.f32 	%f28, %f26, %f27;
	ld.global.nc.f32 	%f29, [%rd25+12];
	ld.global.nc.f32 	%f30, [%rd115+12];
	min.f32 	%f31, %f29, %f30;
	sub.f32 	%f32, %f28, %f22;
	max.f32 	%f33, %f32, 0f00000000;
	sub.f32 	%f34, %f31, %f25;
	max.f32 	%f35, %f34, 0f00000000;
	mul.f32 	%f36, %f33, %f35;
	sub.f32 	%f37, %f26, %f20;
	sub.f32 	%f38, %f29, %f23;
	sub.f32 	%f39, %f27, %f21;
	sub.f32 	%f40, %f30, %f24;
	mul.f32 	%f41, %f39, %f40;
	fma.rn.f32 	%f42, %f37, %f38, %f41;
	sub.f32 	%f43, %f42, %f36;
	setp.gt.f32 	%p35, %f43, 0f00000000;
	div.rn.f32 	%f44, %f36, %f43;
	selp.f32 	%f45, %f44, 0f00000000, %p35;
	setp.leu.f32 	%p36, %f45, %f18;
	@%p36 bra 	$L__BB0_56;
	mov.b16 	%rs3, 1;
	st.local.u8 	[%rd22+1], %rs3;
$L__BB0_56:
	add.s32 	%r201, %r199, 2;
$L__BB0_57:
	add.s32 	%r147, %r188, -2;
	setp.eq.s32 	%p37, %r147, %r199;
	@%p37 bra 	$L__BB0_66;
	sub.s32 	%r202, %r201, %r188;
	cvt.u64.u32 	%rd116, %r201;
	mul.wide.u32 	%rd117, %r201, 4;
	add.s64 	%rd118, %rd5, %rd117;
	add.s64 	%rd138, %rd118, 4;
	add.s64 	%rd119, %rd6, %rd116;
	add.s64 	%rd137, %rd119, 1;
$L__BB0_59:
	ld.local.u8 	%rs4, [%rd137+-1];
	setp.ne.s16 	%p38, %rs4, 0;
	@%p38 bra 	$L__BB0_62;
	ld.local.u32 	%r148, [%rd138+-4];
	add.s32 	%r149, %r148, %r4;
	shl.b32 	%r150, %r149, 2;
	mul.wide.s32 	%rd120, %r150, 4;
	add.s64 	%rd121, %rd2, %rd120;
	ld.global.nc.f32 	%f46, [%rd25];
	ld.global.nc.f32 	%f47, [%rd121];
	max.f32 	%f48, %f46, %f47;
	ld.global.nc.f32 	%f49, [%rd25+4];
	ld.global.nc.f32 	%f50, [%rd121+4];
	max.f32 	%f51, %f49, %f50;
	ld.global.nc.f32 	%f52, [%rd25+8];
	ld.global.nc.f32 	%f53, [%rd121+8];
	min.f32 	%f54, %f52, %f53;
	ld.global.nc.f32 	%f55, [%rd25+12];
	ld.global.nc.f32 	%f56, [%rd121+12];
	min.f32 	%f57, %f55, %f56;
	sub.f32 	%f58, %f54, %f48;
	max.f32 	%f59, %f58, 0f00000000;
	sub.f32 	%f60, %f57, %f51;
	max.f32 	%f61, %f60, 0f00000000;
	mul.f32 	%f62, %f59, %f61;
	sub.f32 	%f63, %f52, %f46;
	sub.f32 	%f64, %f55, %f49;
	sub.f32 	%f65, %f53, %f47;
	sub.f32 	%f66, %f56, %f50;
	mul.f32 	%f67, %f65, %f66;
	fma.rn.f32 	%f68, %f63, %f64, %f67;
	sub.f32 	%f69, %f68, %f62;
	setp.gt.f32 	%p39, %f69, 0f00000000;
	div.rn.f32 	%f70, %f62, %f69;
	selp.f32 	%f71, %f70, 0f00000000, %p39;
	setp.leu.f32 	%p40, %f71, %f18;
	@%p40 bra 	$L__BB0_62;
	mov.b16 	%rs5, 1;
	st.local.u8 	[%rd137+-1], %rs5;
$L__BB0_62:
	ld.local.u8 	%rs6, [%rd137];
	setp.ne.s16 	%p41, %rs6, 0;
	@%p41 bra 	$L__BB0_65;
	ld.local.u32 	%r151, [%rd138];
	add.s32 	%r152, %r151, %r4;
	shl.b32 	%r153, %r152, 2;
	mul.wide.s32 	%rd122, %r153, 4;
	add.s64 	%rd123, %rd2, %rd122;
	ld.global.nc.f32 	%f72, [%rd25];
	ld.global.nc.f32 	%f73, [%rd123];
	max.f32 	%f74, %f72, %f73;
	ld.global.nc.f32 	%f75, [%rd25+4];
	ld.global.nc.f32 	%f76, [%rd123+4];
	max.f32 	%f77, %f75, %f76;
	ld.global.nc.f32 	%f78, [%rd25+8];
	ld.global.nc.f32 	%f79, [%rd123+8];
	min.f32 	%f80, %f78, %f79;
	ld.global.nc.f32 	%f81, [%rd25+12];
	ld.global.nc.f32 	%f82, [%rd123+12];
	min.f32 	%f83, %f81, %f82;
	sub.f32 	%f84, %f80, %f74;
	max.f32 	%f85, %f84, 0f00000000;
	sub.f32 	%f86, %f83, %f77;
	max.f32 	%f87, %f86, 0f00000000;
	mul.f32 	%f88, %f85, %f87;
	sub.f32 	%f89, %f78, %f72;
	sub.f32 	%f90, %f81, %f75;
	sub.f32 	%f91, %f79, %f73;
	sub.f32 	%f92, %f82, %f76;
	mul.f32 	%f93, %f91, %f92;
	fma.rn.f32 	%f94, %f89, %f90, %f93;
	sub.f32 	%f95, %f94, %f88;
	setp.gt.f32 	%p42, %f95, 0f00000000;
	div.rn.f32 	%f96, %f88, %f95;
	selp.f32 	%f97, %f96, 0f00000000, %p42;
	setp.leu.f32 	%p43, %f97, %f18;
	@%p43 bra 	$L__BB0_65;
	mov.b16 	%rs7, 1;
	st.local.u8 	[%rd137], %rs7;
$L__BB0_65:
	add.s32 	%r202, %r202, 2;
	add.s64 	%rd138, %rd138, 8;
	add.s64 	%rd137, %rd137, 2;
	setp.ne.s32 	%p44, %r202, 0;
	@%p44 bra 	$L__BB0_59;
$L__BB0_66:
	add.s32 	%r199, %r199, 1;
	setp.lt.s32 	%p45, %r199, %r188;
	setp.lt.s32 	%p46, %r200, %r100;
	and.pred  	%p47, %p45, %p46;
	@%p47 bra 	$L__BB0_50;
$L__BB0_67:
	setp.lt.s32 	%p48, %r100, 1;
	mad.lo.s32 	%r154, %r2, %r99, %r3;
	mul.lo.s32 	%r70, %r154, %r100;
	@%p48 bra 	$L__BB0_79;
	and.b32  	%r71, %r100, 7;
	setp.lt.u32 	%p49, %r100, 8;
	mov.b32 	%r205, 0;
	@%p49 bra 	$L__BB0_71;
	and.b32  	%r205, %r100, 2147483640;
	neg.s32 	%r209, %r205;
	add.s64 	%rd32, %rd3, 16;
	mov.u32 	%r208, %r70;
$L__BB0_70:
	.pragma "nounroll";
	mul.wide.s32 	%rd124, %r208, 4;
	add.s64 	%rd125, %rd32, %rd124;
	mov.b32 	%r156, -1;
	st.global.u32 	[%rd125+-16], %r156;
	st.global.u32 	[%rd125+-12], %r156;
	st.global.u32 	[%rd125+-8], %r156;
	st.global.u32 	[%rd125+-4], %r156;
	st.global.u32 	[%rd125], %r156;
	st.global.u32 	[%rd125+4], %r156;
	st.global.u32 	[%rd125+8], %r156;
	st.global.u32 	[%rd125+12], %r156;
	add.s32 	%r209, %r209, 8;
	add.s32 	%r208, %r208, 8;
	setp.eq.s32 	%p50, %r209, 0;
	@%p50 bra 	$L__BB0_71;
	bra.uni 	$L__BB0_70;
$L__BB0_71:
	setp.eq.s32 	%p51, %r71, 0;
	@%p51 bra 	$L__BB0_79;
	and.b32  	%r75, %r100, 3;
	setp.lt.u32 	%p52, %r71, 4;
	@%p52 bra 	$L__BB0_74;
	add.s32 	%r157, %r205, %r70;
	mul.wide.s32 	%rd126, %r157, 4;
	add.s64 	%rd127, %rd3, %rd126;
	mov.b32 	%r158, -1;
	st.global.u32 	[%rd127], %r158;
	st.global.u32 	[%rd127+4], %r158;
	st.global.u32 	[%rd127+8], %r158;
	st.global.u32 	[%rd127+12], %r158;
	add.s32 	%r205, %r205, 4;
$L__BB0_74:
	setp.eq.s32 	%p53, %r75, 0;
	@%p53 bra 	$L__BB0_79;
	setp.eq.s32 	%p54, %r75, 1;
	@%p54 bra 	$L__BB0_77;
	add.s32 	%r159, %r205, %r70;
	mul.wide.s32 	%rd128, %r159, 4;
	add.s64 	%rd129, %rd3, %rd128;
	mov.b32 	%r160, -1;
	st.global.u32 	[%rd129], %r160;
	st.global.u32 	[%rd129+4], %r160;
	add.s32 	%r205, %r205, 2;
$L__BB0_77:
	and.b32  	%r161, %r100, 1;
	setp.eq.b32 	%p55, %r161, 1;
	not.pred 	%p56, %p55;
	@%p56 bra 	$L__BB0_79;
	add.s32 	%r162, %r205, %r70;
	mul.wide.s32 	%rd130, %r162, 4;
	add.s64 	%rd131, %rd3, %rd130;
	mov.b32 	%r163, -1;
	st.global.u32 	[%rd131], %r163;
$L__BB0_79:
	setp.lt.s32 	%p57, %r200, 1;
	@%p57 bra 	$L__BB0_86;
	and.b32  	%r80, %r200, 3;
	setp.lt.u32 	%p58, %r200, 4;
	mov.b32 	%r212, 0;
	@%p58 bra 	$L__BB0_83;
	and.b32  	%r212, %r200, 2147483644;
	neg.s32 	%r211, %r212;
	add.s64 	%rd33, %rd3, 8;
	mov.u64 	%rd139, %rd7;
	mov.u32 	%r210, %r70;
$L__BB0_82:
	mul.wide.s32 	%rd132, %r210, 4;
	add.s64 	%rd133, %rd33, %rd132;
	ld.local.v4.u32 	{%r165, %r166, %r167, %r168}, [%rd139];
	st.global.u32 	[%rd133+-8], %r165;
	st.global.u32 	[%rd133+-4], %r166;
	st.global.u32 	[%rd133], %r167;
	st.global.u32 	[%rd133+4], %r168;
	add.s32 	%r211, %r211, 4;
	add.s32 	%r210, %r210, 4;
	add.s64 	%rd139, %rd139, 16;
	setp.ne.s32 	%p59, %r211, 0;
	@%p59 bra 	$L__BB0_82;
$L__BB0_83:
	setp.eq.s32 	%p60, %r80, 0;
	@%p60 bra 	$L__BB0_86;
	add.s32 	%r214, %r212, %r70;
	mul.wide.u32 	%rd134, %r212, 4;
	add.s64 	%rd140, %rd7, %rd134;
	neg.s32 	%r213, %r80;
$L__BB0_85:
	.pragma "nounroll";
	mul.wide.s32 	%rd135, %r214, 4;
	add.s64 	%rd136, %rd3, %rd135;
	ld.local.u32 	%r169, [%rd140];
	st.global.u32 	[%rd136], %r169;
	add.s32 	%r214, %r214, 1;
	add.s64 	%rd140, %rd140, 4;
	add.s32 	%r213, %r213, 1;
	setp.ne.s32 	%p61, %r213, 0;
	@%p61 bra 	$L__BB0_85;
$L__BB0_86:
	ret;

}


// ===== COMPILED SASS (sm_100) =====

	.target	sm_100

	.elftype	@"ET_EXEC"


//--------------------- .note.nv.tkinfo           --------------------------
	.section	.note.nv.tkinfo,"",@"SHT_NOTE"
	.sectionflags	@"SHF_NOTE_NV_TKINFO"
	.tkinfo
        /*0018*/ 	.word	0x00000002
        /*0030*/ 	.string	""
        /*0030*/ 	.string	"ptxas"
        /*0030*/ 	.string	"Cuda compilation tools, release 13.0, V13.0.88"
        /*0030*/ 	.string	"Build cuda_13.0.r13.0/compiler.36424714_0"
        /*0030*/ 	.string	"-arch sm_100 -m 64 "



//--------------------- .note.nv.cuinfo           --------------------------
	.section	.note.nv.cuinfo,"",@"SHT_NOTE"
	.sectionflags	@"SHF_NOTE_NV_CUINFO"
        /*0018*/ 	.short	0x0002
        /*001a*/ 	.short	0x0064
        /*001c*/ 	.short	0x0082
	.zero		2


//--------------------- .nv.info                  --------------------------
	.section	.nv.info,"",@"SHT_CUDA_INFO"
	.align	4


	//----- nvinfo : EIATTR_REGCOUNT
	.align		4
        /*0000*/ 	.byte	0x04, 0x2f
        /*0002*/ 	.short	(.L_1 - .L_0)
	.align		4
.L_0:
        /*0004*/ 	.word	index@(_Z10nms_kernelPKfS0_Piiiiffi)
        /*0008*/ 	.word	0x00000020


	//----- nvinfo : EIATTR_FRAME_SIZE
	.align		4
.L_1:
        /*000c*/ 	.byte	0x04, 0x11
        /*000e*/ 	.short	(.L_3 - .L_2)
	.align		4
.L_2:
        /*0010*/ 	.word	index@($__internal_0_$__cuda_sm3x_div_rn_noftz_f32_slowpath)
        /*0014*/ 	.word	0x00001a00


	//----- nvinfo : EIATTR_FRAME_SIZE
	.align		4
.L_3:
        /*0018*/ 	.byte	0x04, 0x11
        /*001a*/ 	.short	(.L_5 - .L_4)
	.align		4
.L_4:
        /*001c*/ 	.word	index@(_Z10nms_kernelPKfS0_Piiiiffi)
        /*0020*/ 	.word	0x00001a00


	//----- nvinfo : EIATTR_MIN_STACK_SIZE
	.align		4
.L_5:
        /*0024*/ 	.byte	0x04, 0x12
        /*0026*/ 	.short	(.L_7 - .L_6)
	.align		4
.L_6:
        /*0028*/ 	.word	index@(_Z10nms_kernelPKfS0_Piiiiffi)
        /*002c*/ 	.word	0x00001a00
.L_7:


//--------------------- .nv.compat                --------------------------
	.section	.nv.compat,"",@"SHT_CUDA_COMPAT_INFO"
	.align	4
        /*0000*/ 	.byte	0x02, 0x09, 0x00, 0x00, 0x02, 0x02, 0x01, 0x00, 0x02, 0x05, 0x05, 0x00, 0x03, 0x07, 0x01, 0x01
        /*0010*/ 	.byte	0x02, 0x03, 0x00, 0x00, 0x02, 0x06, 0x01, 0x00, 0x04, 0x0b, 0x08, 0x00, 0x01, 0x00, 0x00, 0x00
        /*0020*/ 	.byte	0x00, 0x00, 0x00, 0x00


//--------------------- .nv.info._Z10nms_kernelPKfS0_Piiiiffi --------------------------
	.section	.nv.info._Z10nms_kernelPKfS0_Piiiiffi,"",@"SHT_CUDA_INFO"
	.sectionflags	@""
	.align	4


	//----- nvinfo : EIATTR_CUDA_API_VERSION
	.align		4
        /*0000*/ 	.byte	0x04, 0x37
        /*0002*/ 	.short	(.L_9 - .L_8)
.L_8:
        /*0004*/ 	.word	0x00000082


	//----- nvinfo : EIATTR_KPARAM_INFO
	.align		4
.L_9:
        /*0008*/ 	.byte	0x04, 0x17
        /*000a*/ 	.short	(.L_11 - .L_10)
.L_10:
        /*000c*/ 	.word	0x00000000
        /*0010*/ 	.short	0x0008
        /*0012*/ 	.short	0x002c
        /*0014*/ 	.byte	0x00, 0xf0, 0x11, 0x00


	//----- nvinfo : EIATTR_KPARAM_INFO
	.align		4
.L_11:
        /*0018*/ 	.byte	0x04, 0x17
        /*001a*/ 	.short	(.L_13 - .L_12)
.L_12:
        /*001c*/ 	.word	0x00000000
        /*0020*/ 	.short	0x0007
        /*0022*/ 	.short	0x0028
        /*0024*/ 	.byte	0x00, 0xf0, 0x11, 0x00


	//----- nvinfo : EIATTR_KPARAM_INFO
	.align		4
.L_13:
        /*0028*/ 	.byte	0x04, 0x17
        /*002a*/ 	.short	(.L_15 - .L_14)
.L_14:
        /*002c*/ 	.word	0x00000000
        /*0030*/ 	.short	0x0006
        /*0032*/ 	.short	0x0024
        /*0034*/ 	.byte	0x00, 0xf0, 0x11, 0x00


	//----- nvinfo : EIATTR_KPARAM_INFO
	.align		4
.L_15:
        /*0038*/ 	.byte	0x04, 0x17
        /*003a*/ 	.short	(.L_17 - .L_16)
.L_16:
        /*003c*/ 	.word	0x00000000
        /*0040*/ 	.short	0x0005
        /*0042*/ 	.short	0x0020
        /*0044*/ 	.byte	0x00, 0xf0, 0x11, 0x00


	//----- nvinfo : EIATTR_KPARAM_INFO
	.align		4
.L_17:
        /*0048*/ 	.byte	0x04, 0x17
        /*004a*/ 	.short	(.L_19 - .L_18)
.L_18:
        /*004c*/ 	.word	0x00000000
        /*0050*/ 	.short	0x0004
        /*0052*/ 	.short	0x001c
        /*0054*/ 	.byte	0x00, 0xf0, 0x11, 0x00


	//----- nvinfo : EIATTR_KPARAM_INFO
	.align		4
.L_19:
        /*0058*/ 	.byte	0x04, 0x17
        /*005a*/ 	.short	(.L_21 - .L_20)
.L_20:
        /*005c*/ 	.word	0x00000000
        /*0060*/ 	.short	0x0003
        /*0062*/ 	.short	0x0018
        /*0064*/ 	.byte	0x00, 0xf0, 0x11, 0x00


	//----- nvinfo : EIATTR_KPARAM_INFO
	.align		4
.L_21:
        /*0068*/ 	.byte	0x04, 0x17
        /*006a*/ 	.short	(.L_23 - .L_22)
.L_22:
        /*006c*/ 	.word	0x00000000
        /*0070*/ 	.short	0x0002
        /*0072*/ 	.short	0x0010
        /*0074*/ 	.byte	0x00, 0xf5, 0x21, 0x00


	//----- nvinfo : EIATTR_KPARAM_INFO
	.align		4
.L_23:
        /*0078*/ 	.byte	0x04, 0x17
        /*007a*/ 	.short	(.L_25 - .L_24)
.L_24:
        /*007c*/ 	.word	0x00000000
        /*0080*/ 	.short	0x0001
        /*0082*/ 	.short	0x0008
        /*0084*/ 	.byte	0x00, 0xf5, 0x21, 0x00


	//----- nvinfo : EIATTR_KPARAM_INFO
	.align		4
.L_25:
        /*0088*/ 	.byte	0x04, 0x17
        /*008a*/ 	.short	(.L_27 - .L_26)
.L_26:
        /*008c*/ 	.word	0x00000000
        /*0090*/ 	.short	0x0000
        /*0092*/ 	.short	0x0000
        /*0094*/ 	.byte	0x00, 0xf5, 0x21, 0x00


	//----- nvinfo : EIATTR_SPARSE_MMA_MASK
	.align		4
.L_27:
        /*0098*/ 	.byte	0x03, 0x50
        /*009a*/ 	.short	0x0000


	//----- nvinfo : EIATTR_MAXREG_COUNT
	.align		4
        /*009c*/ 	.byte	0x03, 0x1b
        /*009e*/ 	.short	0x00ff


	//----- nvinfo : EIATTR_MERCURY_ISA_VERSION
	.align		4
        /*00a0*/ 	.byte	0x03, 0x5f
        /*00a2*/ 	.short	0x0101


	//----- nvinfo : EIATTR_VRC_CTA_INIT_COUNT
	.align		4
        /*00a4*/ 	.byte	0x02, 0x4a
	.zero		1
	.zero		1


	//----- nvinfo : EIATTR_EXIT_INSTR_OFFSETS
	.align		4
        /*00a8*/ 	.byte	0x04, 0x1c
        /*00aa*/ 	.short	(.L_29 - .L_28)


	//   ....[0]....
.L_28:
        /*00ac*/ 	.word	0x000000b0


	//   ....[1]....
        /*00b0*/ 	.word	0x000026a0


	//   ....[2]....
        /*00b4*/ 	.word	0x00002cb0


	//   ....[3]....
        /*00b8*/ 	.word	0x00002d80


	//----- nvinfo : EIATTR_CRS_STACK_SIZE
	.align		4
.L_29:
        /*00bc*/ 	.byte	0x04, 0x1e
        /*00be*/ 	.short	(.L_31 - .L_30)
.L_30:
        /*00c0*/ 	.word	0x00000000


	//----- nvinfo : EIATTR_CBANK_PARAM_SIZE
	.align		4
.L_31:
        /*00c4*/ 	.byte	0x03, 0x19
        /*00c6*/ 	.short	0x0030


	//----- nvinfo : EIATTR_PARAM_CBANK
	.align		4
        /*00c8*/ 	.byte	0x04, 0x0a
        /*00ca*/ 	.short	(.L_33 - .L_32)
	.align		4
.L_32:
        /*00cc*/ 	.word	index@(.nv.constant0._Z10nms_kernelPKfS0_Piiiiffi)
        /*00d0*/ 	.short	0x0380
        /*00d2*/ 	.short	0x0030


	//----- nvinfo : EIATTR_SW_WAR
	.align		4
.L_33:
        /*00d4*/ 	.byte	0x04, 0x36
        /*00d6*/ 	.short	(.L_35 - .L_34)
.L_34:
        /*00d8*/ 	.word	0x00000008
.L_35:


//--------------------- .nv.callgraph             --------------------------
	.section	.nv.callgraph,"",@"SHT_CUDA_CALLGRAPH"
	.align	4
	.sectionentsize	8
	.align		4
        /*0000*/ 	.word	0x00000000
	.align		4
        /*0004*/ 	.word	0xffffffff
	.align		4
        /*0008*/ 	.word	0x00000000
	.align		4
        /*000c*/ 	.word	0xfffffffe
	.align		4
        /*0010*/ 	.word	0x00000000
	.align		4
        /*0014*/ 	.word	0xfffffffd
	.align		4
        /*0018*/ 	.word	0x00000000
	.align		4
        /*001c*/ 	.word	0xfffffffc


//--------------------- .text._Z10nms_kernelPKfS0_Piiiiffi --------------------------
	.section	.text._Z10nms_kernelPKfS0_Piiiiffi,"ax",@progbits
	.align	128
        .global         _Z10nms_kernelPKfS0_Piiiiffi
        .type           _Z10nms_kernelPKfS0_Piiiiffi,@function
        .size           _Z10nms_kernelPKfS0_Piiiiffi,(.L_x_60 - _Z10nms_kernelPKfS0_Piiiiffi)
        .other          _Z10nms_kernelPKfS0_Piiiiffi,@"STO_CUDA_ENTRY STV_DEFAULT"
_Z10nms_kernelPKfS0_Piiiiffi:
.text._Z10nms_kernelPKfS0_Piiiiffi:
[----:B------:R-:W0:Y:S01]  /*0000*/  LDC R1, c[0x0][0x37c] ;  /* 0x0000df00ff017b82 */ /* 0x000e220000000800 */
[----:B------:R-:W1:Y:S07]  /*0010*/  S2R R0, SR_TID.X ;  /* 0x0000000000007919 */ /* 0x000e6e0000002100 */
[----:B------:R-:W1:Y:S01]  /*0020*/  S2UR UR4, SR_CTAID.X ;  /* 0x00000000000479c3 */ /* 0x000e620000002500 */
[----:B------:R-:W2:Y:S01]  /*0030*/  LDCU UR6, c[0x0][0x3a0] ;  /* 0x00007400ff0677ac */ /* 0x000ea20008000800 */
[----:B0-----:R-:W-:Y:S01]  /*0040*/  VIADD R1, R1, 0xffffe600 ;  /* 0xffffe60001017836 */ /* 0x001fe20000000000 */
[----:B------:R-:W0:Y:S05]  /*0050*/  LDCU UR5, c[0x0][0x398] ;  /* 0x00007300ff0577ac */ /* 0x000e2a0008000800 */
[----:B------:R-:W1:Y:S01]  /*0060*/  LDC R11, c[0x0][0x360] ;  /* 0x0000d800ff0b7b82 */ /* 0x000e620000000800 */
[----:B--2---:R-:W-:-:S02]  /*0070*/  IMAD.U32 R8, RZ, RZ, UR6 ;  /* 0x00000006ff087e24 */ /* 0x004fc4000f8e00ff */
[----:B-1----:R-:W-:Y:S02]  /*0080*/  IMAD R11, R11, UR4, R0 ;  /* 0x000000040b0b7c24 */ /* 0x002fe4000f8e0200 */
[----:B0-----:R-:W-:-:S05]  /*0090*/  IMAD R0, R8, UR5, RZ ;  /* 0x0000000508007c24 */ /* 0x001fca000f8e02ff */
[----:B------:R-:W-:-:S13]  /*00a0*/  ISETP.GE.AND P0, PT, R11, R0, PT ;  /* 0x000000000b00720c */ /* 0x000fda0003f06270 */
[----:B------:R-:W-:Y:S05]  /*00b0*/  @P0 EXIT ;  /* 0x000000000000094d */ /* 0x000fea0003800000 */
[----:B------:R-:W-:Y:S01]  /*00c0*/  IABS R5, R8 ;  /* 0x0000000800057213 */ /* 0x000fe20000000000 */
[----:B------:R-:W0:Y:S01]  /*00d0*/  LDCU UR4, c[0x0][0x39c] ;  /* 0x00007380ff0477ac */ /* 0x000e220008000800 */
[----:B------:R-:W-:Y:S02]  /*00e0*/  IADD3 R12, PT, PT, R1, 0x800, RZ ;  /* 0x00000800010c7810 */ /* 0x000fe40007ffe0ff */
[----:B------:R-:W1:Y:S01]  /*00f0*/  I2F.RP R0, R5 ;  /* 0x0000000500007306 */ /* 0x000e620000209400 */
[----:B------:R-:W2:Y:S07]  /*0100*/  LDCU.64 UR8, c[0x0][0x358] ;  /* 0x00006b00ff0877ac */ /* 0x000eae0008000a00 */
[----:B-1----:R-:W1:Y:S01]  /*0110*/  MUFU.RCP R0, R0 ;  /* 0x0000000000007308 */ /* 0x002e620000001000 */
[----:B0-----:R-:W-:Y:S01]  /*0120*/  UISETP.GE.AND UP0, UPT, UR4, 0x1, UPT ;  /* 0x000000010400788c */ /* 0x001fe2000bf06270 */
[----:B-1----:R-:W-:-:S06]  /*0130*/  IADD3 R2, PT, PT, R0, 0xffffffe, RZ ;  /* 0x0ffffffe00027810 */ /* 0x002fcc0007ffe0ff */
[----:B------:R0:W1:Y:S02]  /*0140*/  F2I.FTZ.U32.TRUNC.NTZ R3, R2 ;  /* 0x0000000200037305 */ /* 0x000064000021f000 */
[----:B0-----:R-:W-:Y:S02]  /*0150*/  IMAD.MOV.U32 R2, RZ, RZ, RZ ;  /* 0x000000ffff027224 */ /* 0x001fe400078e00ff */
[----:B-1----:R-:W-:-:S04]  /*0160*/  IMAD.MOV R4, RZ, RZ, -R3 ;  /* 0x000000ffff047224 */ /* 0x002fc800078e0a03 */
[----:B------:R-:W-:Y:S01]  /*0170*/  IMAD R7, R4, R5, RZ ;  /* 0x0000000504077224 */ /* 0x000fe200078e02ff */
[----:B------:R-:W-:-:S03]  /*0180*/  IABS R4, R11 ;  /* 0x0000000b00047213 */ /* 0x000fc60000000000 */
[----:B------:R-:W-:-:S06]  /*0190*/  IMAD.HI.U32 R3, R3, R7, R2 ;  /* 0x0000000703037227 */ /* 0x000fcc00078e0002 */
[----:B------:R-:W-:-:S05]  /*01a0*/  IMAD.HI.U32 R10, R3, R4, RZ ;  /* 0x00000004030a7227 */ /* 0x000fca00078e00ff */
[----:B------:R-:W-:-:S05]  /*01b0*/  IADD3 R0, PT, PT, -R10, RZ, RZ ;  /* 0x000000ff0a007210 */ /* 0x000fca0007ffe1ff */
[----:B------:R-:W-:-:S05]  /*01c0*/  IMAD R0, R5, R0, R4 ;  /* 0x0000000005007224 */ /* 0x000fca00078e0204 */
[----:B------:R-:W-:-:S13]  /*01d0*/  ISETP.GT.U32.AND P1, PT, R5, R0, PT ;  /* 0x000000000500720c */ /* 0x000fda0003f24070 */
[----:B------:R-:W-:Y:S02]  /*01e0*/  @!P1 IMAD.IADD R0, R0, 0x1, -R5 ;  /* 0x0000000100009824 */ /* 0x000fe400078e0a05 */
[----:B------:R-:W-:Y:S01]  /*01f0*/  @!P1 VIADD R10, R10, 0x1 ;  /* 0x000000010a0a9836 */ /* 0x000fe20000000000 */
[----:B------:R-:W-:Y:S02]  /*0200*/  ISETP.NE.AND P1, PT, R8, RZ, PT ;  /* 0x000000ff0800720c */ /* 0x000fe40003f25270 */
[----:B------:R-:W-:Y:S02]  /*0210*/  ISETP.GE.U32.AND P0, PT, R0, R5, PT ;  /* 0x000000050000720c */ /* 0x000fe40003f06070 */
[----:B------:R-:W-:-:S04]  /*0220*/  LOP3.LUT R0, R11, R8, RZ, 0x3c, !PT ;  /* 0x000000080b007212 */ /* 0x000fc800078e3cff */
[----:B------:R-:W-:-:S07]  /*0230*/  ISETP.GE.AND P2, PT, R0, RZ, PT ;  /* 0x000000ff0000720c */ /* 0x000fce0003f46270 */
[----:B------:R-:W-:-:S06]  /*0240*/  @P0 IADD3 R10, PT, PT, R10, 0x1, RZ ;  /* 0x000000010a0a0810 */ /* 0x000fcc0007ffe0ff */
[----:B------:R-:W-:Y:S01]  /*0250*/  @!P2 IMAD.MOV R10, RZ, RZ, -R10 ;  /* 0x000000ffff0aa224 */ /* 0x000fe200078e0a0a */
[----:B------:R-:W-:-:S05]  /*0260*/  @!P1 LOP3.LUT R10, RZ, R8, RZ, 0x33, !PT ;  /* 0x00000008ff0a9212 */ /* 0x000fca00078e33ff */
[----:B------:R-:W-:Y:S02]  /*0270*/  IMAD.MOV R0, RZ, RZ, -R10 ;  /* 0x000000ffff007224 */ /* 0x000fe400078e0a0a */
[----:B------:R-:W-:Y:S02]  /*0280*/  IMAD R14, R10, UR4, RZ ;  /* 0x000000040a0e7c24 */ /* 0x000fe4000f8e02ff */
[----:B------:R-:W-:Y:S01]  /*0290*/  IMAD R11, R8, R0, R11 ;  /* 0x00000000080b7224 */ /* 0x000fe200078e020b */
[----:B--2---:R-:W-:Y:S06]  /*02a0*/  BRA.U !UP0, `(.L_x_0) ;  /* 0x0000000d08887547 */ /* 0x004fec000b800000 */
[----:B------:R-:W-:Y:S01]  /*02b0*/  UISETP.GE.U32.AND UP0, UPT, UR4, 0x8, UPT ;  /* 0x000000080400788c */ /* 0x000fe2000bf06070 */
[----:B------:R-:W-:Y:S01]  /*02c0*/  CS2R R2, SRZ ;  /* 0x0000000000027805 */ /* 0x000fe2000001ff00 */
[----:B------:R-:W-:-:S07]  /*02d0*/  ULOP3.LUT UR5, UR4, 0x7, URZ, 0xc0, !UPT ;  /* 0x0000000704057892 */ /* 0x000fce000f8ec0ff */
[----:B------:R-:W-:Y:S05]  /*02e0*/  BRA.U !UP0, `(.L_x_1) ;  /* 0x0000000908387547 */ /* 0x000fea000b800000 */
[----:B------:R-:W0:Y:S01]  /*02f0*/  LDC.64 R2, c[0x0][0x388] ;  /* 0x0000e200ff027b82 */ /* 0x000e220000000a00 */
[----:B------:R-:W-:Y:S01]  /*0300*/  IMAD R5, R14, R8, R11 ;  /* 0x000000080e057224 */ /* 0x000fe200078e020b */
[----:B------:R-:W1:Y:S03]  /*0310*/  LDCU UR6, c[0x0][0x3a8] ;  /* 0x00007500ff0677ac */ /* 0x000e660008000800 */
[----:B0-----:R-:W-:-:S05]  /*0320*/  IMAD.WIDE R2, R5, 0x4, R2 ;  /* 0x0000000405027825 */ /* 0x001fca00078e0202 */
[----:B------:R0:W1:Y:S01]  /*0330*/  LDG.E.CONSTANT R4, desc[UR8][R2.64] ;  /* 0x0000000802047981 */ /* 0x000062000c1e9900 */
[----:B------:R-:W-:-:S04]  /*0340*/  IMAD.WIDE R20, R8, 0x4, R2 ;  /* 0x0000000408147825 */ /* 0x000fc800078e0202 */
[C---:B------:R-:W-:Y:S02]  /*0350*/  IMAD.WIDE R22, R8.reuse, 0x4, R20 ;  /* 0x0000000408167825 */ /* 0x040fe400078e0214 */
[----:B------:R-:W2:Y:S02]  /*0360*/  LDG.E.CONSTANT R21, desc[UR8][R20.64] ;  /* 0x0000000814157981 */ /* 0x000ea4000c1e9900 */
[C---:B------:R-:W-:Y:S02]  /*0370*/  IMAD.WIDE R24, R8.reuse, 0x4, R22 ;  /* 0x0000000408187825 */ /* 0x040fe400078e0216 */
[----:B------:R-:W3:Y:S02]  /*0380*/  LDG.E.CONSTANT R22, desc[UR8][R22.64] ;  /* 0x0000000816167981 */ /* 0x000ee4000c1e9900 */
[C---:B------:R-:W-:Y:S02]  /*0390*/  IMAD.WIDE R26, R8.reuse, 0x4, R24 ;  /* 0x00000004081a7825 */ /* 0x040fe400078e0218 */
[----:B------:R-:W4:Y:S04]  /*03a0*/  LDG.E.CONSTANT R13, desc[UR8][R24.64] ;  /* 0x00000008180d7981 */ /* 0x000f28000c1e9900 */
[----:B------:R-:W5:Y:S01]  /*03b0*/  LDG.E.CONSTANT R15, desc[UR8][R26.64] ;  /* 0x000000081a0f7981 */ /* 0x000f62000c1e9900 */
[----:B------:R-:W-:-:S04]  /*03c0*/  IMAD.WIDE R16, R8, 0x4, R26 ;  /* 0x0000000408107825 */ /* 0x000fc800078e021a */
[C---:B------:R-:W-:Y:S02]  /*03d0*/  IMAD.WIDE R6, R8.reuse, 0x4, R16 ;  /* 0x0000000408067825 */ /* 0x040fe400078e0210 */
[----:B------:R-:W5:Y:S02]  /*03e0*/  LDG.E.CONSTANT R16, desc[UR8][R16.64] ;  /* 0x0000000810107981 */ /* 0x000f64000c1e9900 */
[----:B------:R-:W-:Y:S02]  /*03f0*/  IMAD.WIDE R18, R8, 0x4, R6 ;  /* 0x0000000408127825 */ /* 0x000fe400078e0206 */
[----:B------:R5:W5:Y:S04]  /*0400*/  LDG.E.CONSTANT R9, desc[UR8][R6.64] ;  /* 0x0000000806097981 */ /* 0x000b68000c1e9900 */
[----:B------:R-:W5:Y:S01]  /*0410*/  LDG.E.CONSTANT R18, desc[UR8][R18.64] ;  /* 0x0000000812127981 */ /* 0x000f62000c1e9900 */
[----:B0-----:R-:W-:Y:S01]  /*0420*/  IMAD.MOV.U32 R2, RZ, RZ, RZ ;  /* 0x000000ffff027224 */ /* 0x001fe200078e00ff */
[----:B------:R-:W-:Y:S01]  /*0430*/  ULOP3.LUT UR4, UR4, 0x7ffffff8, URZ, 0xc0, !UPT ;  /* 0x7ffffff804047892 */ /* 0x000fe2000f8ec0ff */
[----:B-1----:R-:W-:-:S02]  /*0440*/  FSETP.GE.AND P1, PT, R4, UR6, PT ;  /* 0x0000000604007c0b */ /* 0x002fc4000bf26000 */
[----:B--2---:R-:W-:-:S11]  /*0450*/  FSETP.GE.AND P2, PT, R21, UR6, PT ;  /* 0x0000000615007c0b */ /* 0x004fd6000bf46000 */
[----:B------:R-:W-:Y:S01]  /*0460*/  @P1 IMAD.MOV.U32 R2, RZ, RZ, 0x1 ;  /* 0x00000001ff021424 */ /* 0x000fe200078e00ff */
[----:B---3--:R-:W-:Y:S02]  /*0470*/  FSETP.GE.AND P3, PT, R22, UR6, PT ;  /* 0x0000000616007c0b */ /* 0x008fe4000bf66000 */
[----:B----4-:R-:W-:Y:S02]  /*0480*/  FSETP.GE.AND P0, PT, R13, UR6, PT ;  /* 0x000000060d007c0b */ /* 0x010fe4000bf06000 */
[C---:B------:R-:W-:Y:S01]  /*0490*/  @P2 LEA R0, R2.reuse, R1, 0x2 ;  /* 0x0000000102002211 */ /* 0x040fe200078e10ff */
[----:B------:R-:W-:Y:S01]  /*04a0*/  @P2 VIADD R2, R2, 0x1 ;  /* 0x0000000102022836 */ /* 0x000fe20000000000 */
[----:B------:R0:W-:Y:S01]  /*04b0*/  @P1 STL [R1], R4 ;  /* 0x0000000401001387 */ /* 0x0001e20000100800 */
[----:B------:R-:W-:-:S03]  /*04c0*/  @P2 IMAD.MOV.U32 R3, RZ, RZ, 0x1 ;  /* 0x00000001ff032424 */ /* 0x000fc600078e00ff */
[----:B------:R-:W-:Y:S01]  /*04d0*/  @P1 STL [R1+0x800], RZ ;  /* 0x000800ff01001387 */ /* 0x000fe20000100800 */
[----:B-----5:R-:W-:Y:S02]  /*04e0*/  FSETP.GE.AND P1, PT, R15, UR6, PT ;  /* 0x000000060f007c0b */ /* 0x020fe4000bf26000 */
[C---:B------:R-:W-:Y:S01]  /*04f0*/  @P3 LEA R5, R2.reuse, R1, 0x2 ;  /* 0x0000000102053211 */ /* 0x040fe200078e10ff */
[----:B------:R-:W-:Y:S01]  /*0500*/  @P3 VIADD R2, R2, 0x1 ;  /* 0x0000000102023836 */ /* 0x000fe20000000000 */
[----:B------:R-:W-:Y:S04]  /*0510*/  @P2 STL [R0], R21 ;  /* 0x0000001500002387 */ /* 0x000fe80000100800 */
[----:B------:R1:W-:Y:S01]  /*0520*/  @P2 STL [R0+0x800], R3 ;  /* 0x0008000300002387 */ /* 0x0003e20000100800 */
[----:B------:R-:W-:-:S02]  /*0530*/  FSETP.GE.AND P2, PT, R16, UR6, PT ;  /* 0x0000000610007c0b */ /* 0x000fc4000bf46000 */
[CC--:B------:R-:W-:Y:S01]  /*0540*/  @P0 LEA R6, R2.reuse, R1.reuse, 0x2 ;  /* 0x0000000102060211 */ /* 0x0c0fe200078e10ff */
[----:B------:R-:W-:Y:S01]  /*0550*/  @P0 VIADD R2, R2, 0x1 ;  /* 0x0000000102020836 */ /* 0x000fe20000000000 */
[----:B------:R-:W-:Y:S01]  /*0560*/  FSETP.GE.AND P4, PT, R9, UR6, PT ;  /* 0x0000000609007c0b */ /* 0x000fe2000bf86000 */
[----:B0-----:R-:W-:Y:S01]  /*0570*/  @P3 IMAD.MOV.U32 R4, RZ, RZ, 0x2 ;  /* 0x00000002ff043424 */ /* 0x001fe200078e00ff */
[----:B------:R-:W-:Y:S02]  /*0580*/  @P3 STL [R5], R22 ;  /* 0x0000001605003387 */ /* 0x000fe40000100800 */
[C---:B------:R-:W-:Y:S01]  /*0590*/  @P1 LEA R17, R2.reuse, R1, 0x2 ;  /* 0x0000000102111211 */ /* 0x040fe200078e10ff */
[----:B------:R-:W-:Y:S01]  /*05a0*/  @P1 VIADD R2, R2, 0x1 ;  /* 0x0000000102021836 */ /* 0x000fe20000000000 */
[----:B------:R0:W-:Y:S01]  /*05b0*/  @P3 STL [R5+0x800], R4 ;  /* 0x0008000405003387 */ /* 0x0001e20000100800 */
[----:B------:R-:W-:-:S03]  /*05c0*/  FSETP.GE.AND P3, PT, R18, UR6, PT ;  /* 0x0000000612007c0b */ /* 0x000fc6000bf66000 */
[CC--:B------:R-:W-:Y:S01]  /*05d0*/  @P2 LEA R19, R2.reuse, R1.reuse, 0x2 ;  /* 0x0000000102132211 */ /* 0x0c0fe200078e10ff */
[----:B------:R-:W-:Y:S02]  /*05e0*/  @P2 VIADD R2, R2, 0x1 ;  /* 0x0000000102022836 */ /* 0x000fe40000000000 */
[----:B------:R-:W-:Y:S02]  /*05f0*/  @P0 IMAD.MOV.U32 R7, RZ, RZ, 0x3 ;  /* 0x00000003ff070424 */ /* 0x000fe400078e00ff */
[C---:B------:R-:W-:Y:S01]  /*0600*/  @P4 IMAD R20, R2.reuse, 0x4, R1 ;  /* 0x0000000402144824 */ /* 0x040fe200078e0201 */
[----:B------:R-:W-:Y:S01]  /*0610*/  @P4 IADD3 R2, PT, PT, R2, 0x1, RZ ;  /* 0x0000000102024810 */ /* 0x000fe20007ffe0ff */
[----:B-1----:R-:W-:Y:S01]  /*0620*/  @P1 IMAD.MOV.U32 R0, RZ, RZ, 0x4 ;  /* 0x00000004ff001424 */ /* 0x002fe200078e00ff */
[----:B------:R1:W-:Y:S01]  /*0630*/  @P0 STL [R6], R13 ;  /* 0x0000000d06000387 */ /* 0x0003e20000100800 */
[----:B0-----:R-:W-:Y:S01]  /*0640*/  @P2 IMAD.MOV.U32 R4, RZ, RZ, 0x5 ;  /* 0x00000005ff042424 */ /* 0x001fe200078e00ff */
[----:B------:R-:W-:Y:S01]  /*0650*/  @P3 LEA R21, R2, R1, 0x2 ;  /* 0x0000000102153211 */ /* 0x000fe200078e10ff */
[----:B------:R-:W-:Y:S01]  /*0660*/  @P4 IMAD.MOV.U32 R5, RZ, RZ, 0x6 ;  /* 0x00000006ff054424 */ /* 0x000fe200078e00ff */
[----:B------:R0:W-:Y:S01]  /*0670*/  @P0 STL [R6+0x800], R7 ;  /* 0x0008000706000387 */ /* 0x0001e20000100800 */
[----:B------:R-:W-:-:S03]  /*0680*/  IMAD.U32 R3, RZ, RZ, UR4 ;  /* 0x00000004ff037e24 */ /* 0x000fc6000f8e00ff */
[----:B------:R0:W-:Y:S01]  /*0690*/  @P1 STL [R17], R15 ;  /* 0x0000000f11001387 */ /* 0x0001e20000100800 */
[----:B-1----:R-:W-:-:S03]  /*06a0*/  @P3 IMAD.MOV.U32 R13, RZ, RZ, 0x7 ;  /* 0x00000007ff0d3424 */ /* 0x002fc600078e00ff */
[----:B------:R0:W-:Y:S04]  /*06b0*/  @P1 STL [R17+0x800], R0 ;  /* 0x0008000011001387 */ /* 0x0001e80000100800 */
[----:B------:R0:W-:Y:S04]  /*06c0*/  @P2 STL [R19], R16 ;  /* 0x0000001013002387 */ /* 0x0001e80000100800 */
[----:B------:R0:W-:Y:S04]  /*06d0*/  @P2 STL [R19+0x800], R4 ;  /* 0x0008000413002387 */ /* 0x0001e80000100800 */
[----:B------:R0:W-:Y:S04]  /*06e0*/  @P4 STL [R20], R9 ;  /* 0x0000000914004387 */ /* 0x0001e80000100800 */
[----:B------:R0:W-:Y:S04]  /*06f0*/  @P4 STL [R20+0x800], R5 ;  /* 0x0008000514004387 */ /* 0x0001e80000100800 */
[----:B------:R0:W-:Y:S04]  /*0700*/  @P3 STL [R21], R18 ;  /* 0x0000001215003387 */ /* 0x0001e80000100800 */
[----:B------:R0:W-:Y:S01]  /*0710*/  @P3 STL [R21+0x800], R13 ;  /* 0x0008000d15003387 */ /* 0x0001e20000100800 */
[----:B------:R-:W-:-:S02]  /*0720*/  ISETP.NE.AND P0, PT, R3, 0x8, PT ;  /* 0x000000080300780c */ /* 0x000fc40003f05270 */
[----:B------:R-:W-:-:S11]  /*0730*/  @P3 IADD3 R2, PT, PT, R2, 0x1, RZ ;  /* 0x0000000102023810 */ /* 0x000fd60007ffe0ff */
[----:B0-----:R-:W-:Y:S05]  /*0740*/  @!P0 BRA `(.L_x_1) ;  /* 0x0000000400208947 */ /* 0x001fea0003800000 */
[----:B------:R-:W0:Y:S01]  /*0750*/  LDC R8, c[0x0][0x3a0] ;  /* 0x0000e800ff087b82 */ /* 0x000e220000000800 */
[----:B------:R-:W-:Y:S01]  /*0760*/  IMAD.MOV.U32 R0, RZ, RZ, 0x8 ;  /* 0x00000008ff007424 */ /* 0x000fe200078e00ff */
[----:B------:R-:W1:Y:S06]  /*0770*/  LDCU UR4, c[0x0][0x3a8] ;  /* 0x00007500ff0477ac */ /* 0x000e6c0008000800 */
[----:B------:R-:W2:Y:S02]  /*0780*/  LDC.64 R4, c[0x0][0x388] ;  /* 0x0000e200ff047b82 */ /* 0x000ea40000000a00 */
.L_x_2:
[----:B------:R-:W-:-:S04]  /*0790*/  IMAD.IADD R6, R14, 0x1, R0 ;  /* 0x000000010e067824 */ /* 0x000fc800078e0200 */
[----:B0-----:R-:W-:-:S04]  /*07a0*/  IMAD R25, R6, R8, R11 ;  /* 0x0000000806197224 */ /* 0x001fc800078e020b */
[----:B--2---:R-:W-:-:S05]  /*07b0*/  IMAD.WIDE R24, R25, 0x4, R4 ;  /* 0x0000000419187825 */ /* 0x004fca00078e0204 */
[----:B------:R0:W1:Y:S01]  /*07c0*/  LDG.E.CONSTANT R9, desc[UR8][R24.64] ;  /* 0x0000000818097981 */ /* 0x000062000c1e9900 */
[----:B------:R-:W-:-:S05]  /*07d0*/  IMAD.WIDE R26, R8, 0x4, R24 ;  /* 0x00000004081a7825 */ /* 0x000fca00078e0218 */
[----:B------:R-:W2:Y:S01]  /*07e0*/  LDG.E.CONSTANT R13, desc[UR8][R26.64] ;  /* 0x000000081a0d7981 */ /* 0x000ea2000c1e9900 */
[----:B------:R-:W-:-:S04]  /*07f0*/  IMAD.WIDE R20, R8, 0x4, R26 ;  /* 0x0000000408147825 */ /* 0x000fc800078e021a */
[C---:B------:R-:W-:Y:S02]  /*0800*/  IMAD.WIDE R6, R8.reuse, 0x4, R20 ;  /* 0x0000000408067825 */ /* 0x040fe400078e0214 */
[----:B------:R-:W3:Y:S02]  /*0810*/  LDG.E.CONSTANT R20, desc[UR8][R20.64] ;  /* 0x0000000814147981 */ /* 0x000ee4000c1e9900 */
[C---:B------:R-:W-:Y:S02]  /*0820*/  IMAD.WIDE R16, R8.reuse, 0x4, R6 ;  /* 0x0000000408107825 */ /* 0x040fe400078e0206 */
[----:B------:R-:W4:Y:S02]  /*0830*/  LDG.E.CONSTANT R6, desc[UR8][R6.64] ;  /* 0x0000000806067981 */ /* 0x000f24000c1e9900 */
[C---:B------:R-:W-:Y:S02]  /*0840*/  IMAD.WIDE R18, R8.reuse, 0x4, R16 ;  /* 0x0000000408127825 */ /* 0x040fe400078e0210 */
[----:B------:R-:W5:Y:S02]  /*0850*/  LDG.E.CONSTANT R16, desc[UR8][R16.64] ;  /* 0x0000000810107981 */ /* 0x000f64000c1e9900 */
[----:B------:R-:W-:-:S02]  /*0860*/  IMAD.WIDE R22, R8, 0x4, R18 ;  /* 0x0000000408167825 */ /* 0x000fc400078e0212 */
[----:B------:R4:W5:Y:S02]  /*0870*/  LDG.E.CONSTANT R18, desc[UR8][R18.64] ;  /* 0x0000000812127981 */ /* 0x000964000c1e9900 */
[----:B0-----:R-:W-:Y:S02]  /*0880*/  IMAD.WIDE R24, R8, 0x4, R22 ;  /* 0x0000000408187825 */ /* 0x001fe400078e0216 */
[----:B------:R0:W5:Y:S04]  /*0890*/  LDG.E.CONSTANT R15, desc[UR8][R22.64] ;  /* 0x00000008160f7981 */ /* 0x000168000c1e9900 */
[----:B------:R-:W5:Y:S01]  /*08a0*/  LDG.E.CONSTANT R24, desc[UR8][R24.64] ;  /* 0x0000000818187981 */ /* 0x000f62000c1e9900 */
[----:B-1----:R-:W-:Y:S02]  /*08b0*/  FSETP.GE.AND P1, PT, R9, UR4, PT ;  /* 0x0000000409007c0b */ /* 0x002fe4000bf26000 */
[----:B--2---:R-:W-:-:S02]  /*08c0*/  FSETP.GE.AND P2, PT, R13, UR4, PT ;  /* 0x000000040d007c0b */ /* 0x004fc4000bf46000 */
[----:B---3--:R-:W-:-:S09]  /*08d0*/  FSETP.GE.AND P3, PT, R20, UR4, PT ;  /* 0x0000000414007c0b */ /* 0x008fd2000bf66000 */
[C---:B------:R-:W-:Y:S01]  /*08e0*/  @P1 LEA R21, R2.reuse, R1, 0x2 ;  /* 0x0000000102151211 */ /* 0x040fe200078e10ff */
[----:B------:R-:W-:Y:S01]  /*08f0*/  @P1 VIADD R2, R2, 0x1 ;  /* 0x0000000102021836 */ /* 0x000fe20000000000 */
[----:B----4-:R-:W-:-:S03]  /*0900*/  FSETP.GE.AND P0, PT, R6, UR4, PT ;  /* 0x0000000406007c0b */ /* 0x010fc6000bf06000 */
[C---:B------:R-:W-:Y:S02]  /*0910*/  @P2 IMAD R26, R2.reuse, 0x4, R1 ;  /* 0x00000004021a2824 */ /* 0x040fe400078e0201 */
[----:B------:R-:W-:Y:S01]  /*0920*/  @P2 VIADD R2, R2, 0x1 ;  /* 0x0000000102022836 */ /* 0x000fe20000000000 */
[----:B------:R-:W-:Y:S01]  /*0930*/  @P1 STL [R21], R9 ;  /* 0x0000000915001387 */ /* 0x000fe20000100800 */
[----:B------:R-:W-:-:S03]  /*0940*/  @P2 IADD3 R19, PT, PT, R0, 0x1, RZ ;  /* 0x0000000100132810 */ /* 0x000fc60007ffe0ff */
[----:B------:R1:W-:Y:S01]  /*0950*/  @P1 STL [R21+0x800], R0 ;  /* 0x0008000015001387 */ /* 0x0003e20000100800 */
[----:B-----5:R-:W-:Y:S01]  /*0960*/  FSETP.GE.AND P1, PT, R16, UR4, PT ;  /* 0x0000000410007c0b */ /* 0x020fe2000bf26000 */
[C-C-:B0-----:R-:W-:Y:S01]  /*0970*/  @P3 IMAD R22, R2.reuse, 0x4, R1.reuse ;  /* 0x0000000402163824 */ /* 0x141fe200078e0201 */
[----:B------:R-:W-:Y:S01]  /*0980*/  @P3 IADD3 R2, PT, PT, R2, 0x1, RZ ;  /* 0x0000000102023810 */ /* 0x000fe20007ffe0ff */
[----:B------:R-:W-:Y:S04]  /*0990*/  @P2 STL [R26], R13 ;  /* 0x0000000d1a002387 */ /* 0x000fe80000100800 */
[----:B------:R0:W-:Y:S01]  /*09a0*/  @P2 STL [R26+0x800], R19 ;  /* 0x000800131a002387 */ /* 0x0001e20000100800 */
[----:B------:R-:W-:Y:S01]  /*09b0*/  FSETP.GE.AND P2, PT, R18, UR4, PT ;  /* 0x0000000412007c0b */ /* 0x000fe2000bf46000 */
[C---:B------:R-:W-:Y:S01]  /*09c0*/  @P0 IMAD R23, R2.reuse, 0x4, R1 ;  /* 0x0000000402170824 */ /* 0x040fe200078e0201 */
[----:B------:R-:W-:Y:S01]  /*09d0*/  @P0 IADD3 R2, PT, PT, R2, 0x1, RZ ;  /* 0x0000000102020810 */ /* 0x000fe20007ffe0ff */
[----:B------:R-:W-:Y:S01]  /*09e0*/  @P3 VIADD R7, R0, 0x2 ;  /* 0x0000000200073836 */ /* 0x000fe20000000000 */
[----:B------:R-:W-:-:S03]  /*09f0*/  FSETP.GE.AND P4, PT, R15, UR4, PT ;  /* 0x000000040f007c0b */ /* 0x000fc6000bf86000 */
[C-C-:B-1----:R-:W-:Y:S01]  /*0a00*/  @P1 IMAD R21, R2.reuse, 0x4, R1.reuse ;  /* 0x0000000402151824 */ /* 0x142fe200078e0201 */
[----:B------:R-:W-:Y:S01]  /*0a10*/  @P1 IADD3 R2, PT, PT, R2, 0x1, RZ ;  /* 0x0000000102021810 */ /* 0x000fe20007ffe0ff */
[----:B------:R1:W-:Y:S04]  /*0a20*/  @P3 STL [R22], R20 ;  /* 0x0000001416003387 */ /* 0x0003e80000100800 */
[----:B------:R2:W-:Y:S01]  /*0a30*/  @P3 STL [R22+0x800], R7 ;  /* 0x0008000716003387 */ /* 0x0005e20000100800 */
[----:B------:R-:W-:Y:S01]  /*0a40*/  FSETP.GE.AND P3, PT, R24, UR4, PT ;  /* 0x0000000418007c0b */ /* 0x000fe2000bf66000 */
[C---:B0-----:R-:W-:Y:S01]  /*0a50*/  @P2 IMAD R19, R2.reuse, 0x4, R1 ;  /* 0x0000000402132824 */ /* 0x041fe200078e0201 */
[----:B------:R-:W-:Y:S01]  /*0a60*/  @P2 IADD3 R2, PT, PT, R2, 0x1, RZ ;  /* 0x0000000102022810 */ /* 0x000fe20007ffe0ff */
[C---:B------:R-:W-:Y:S01]  /*0a70*/  @P0 VIADD R17, R0.reuse, 0x3 ;  /* 0x0000000300110836 */ /* 0x040fe20000000000 */
[C---:B------:R-:W-:Y:S01]  /*0a80*/  @P2 IADD3 R9, PT, PT, R0.reuse, 0x5, RZ ;  /* 0x0000000500092810 */ /* 0x040fe20007ffe0ff */
[----:B------:R-:W-:-:S02]  /*0a90*/  @P1 VIADD R13, R0, 0x4 ;  /* 0x00000004000d1836 */ /* 0x000fc40000000000 */
[C-C-:B-1----:R-:W-:Y:S02]  /*0aa0*/  @P4 IMAD R20, R2.reuse, 0x4, R1.reuse ;  /* 0x0000000402144824 */ /* 0x142fe400078e0201 */
[----:B------:R-:W-:Y:S01]  /*0ab0*/  @P4 VIADD R2, R2, 0x1 ;  /* 0x0000000102024836 */ /* 0x000fe20000000000 */
[----:B------:R0:W-:Y:S01]  /*0ac0*/  @P0 STL [R23], R6 ;  /* 0x0000000617000387 */ /* 0x0001e20000100800 */
[----:B--2---:R-:W-:Y:S02]  /*0ad0*/  @P4 VIADD R7, R0, 0x6 ;  /* 0x0000000600074836 */ /* 0x004fe40000000000 */
[----:B------:R-:W-:Y:S01]  /*0ae0*/  @P3 IMAD R25, R2, 0x4, R1 ;  /* 0x0000000402193824 */ /* 0x000fe200078e0201 */
[----:B------:R3:W-:Y:S04]  /*0af0*/  @P0 STL [R23+0x800], R17 ;  /* 0x0008001117000387 */ /* 0x0007e80000100800 */
[----:B------:R3:W-:Y:S01]  /*0b00*/  @P1 STL [R21], R16 ;  /* 0x0000001015001387 */ /* 0x0007e20000100800 */
[----:B0-----:R-:W-:-:S03]  /*0b10*/  @P3 IADD3 R6, PT, PT, R0, 0x7, RZ ;  /* 0x0000000700063810 */ /* 0x001fc60007ffe0ff */
[----:B------:R3:W-:Y:S01]  /*0b20*/  @P1 STL [R21+0x800], R13 ;  /* 0x0008000d15001387 */ /* 0x0007e20000100800 */
[----:B------:R-:W-:-:S03]  /*0b30*/  VIADD R0, R0, 0x8 ;  /* 0x0000000800007836 */ /* 0x000fc60000000000 */
[----:B------:R3:W-:Y:S04]  /*0b40*/  @P2 STL [R19], R18 ;  /* 0x0000001213002387 */ /* 0x0007e80000100800 */
[----:B------:R3:W-:Y:S04]  /*0b50*/  @P2 STL [R19+0x800], R9 ;  /* 0x0008000913002387 */ /* 0x0007e80000100800 */
[----:B------:R3:W-:Y:S04]  /*0b60*/  @P4 STL [R20], R15 ;  /* 0x0000000f14004387 */ /* 0x0007e80000100800 */
[----:B------:R3:W-:Y:S04]  /*0b70*/  @P4 STL [R20+0x800], R7 ;  /* 0x0008000714004387 */ /* 0x0007e80000100800 */
[----:B------:R3:W-:Y:S04]  /*0b80*/  @P3 STL [R25], R24 ;  /* 0x0000001819003387 */ /* 0x0007e80000100800 */
[----:B------:R3:W-:Y:S01]  /*0b90*/  @P3 STL [R25+0x800], R6 ;  /* 0x0008000619003387 */ /* 0x0007e20000100800 */
[----:B------:R-:W-:Y:S01]  /*0ba0*/  ISETP.NE.AND P0, PT, R0, R3, PT ;  /* 0x000000030000720c */ /* 0x000fe20003f05270 */
[----:B------:R-:W-:-:S12]  /*0bb0*/  @P3 VIADD R2, R2, 0x1 ;  /* 0x0000000102023836 */ /* 0x000fd80000000000 */
[----:B---3--:R-:W-:Y:S05]  /*0bc0*/  @P0 BRA `(.L_x_2) ;  /* 0xfffffff800f00947 */ /* 0x008fea000383ffff */
.L_x_1:
[----:B------:R-:W-:-:S09]  /*0bd0*/  UISETP.NE.AND UP0, UPT, UR5, URZ, UPT ;  /* 0x000000ff0500728c */ /* 0x000fd2000bf05270 */
[----:B------:R-:W-:Y:S05]  /*0be0*/  BRA.U !UP0, `(.L_x_0) ;  /* 0x0000000508387547 */ /* 0x000fea000b800000 */
[----:B------:R-:W0:Y:S01]  /*0bf0*/  LDCU UR4, c[0x0][0x39c] ;  /* 0x00007380ff0477ac */ /* 0x000e220008000800 */
[----:B------:R-:W-:Y:S02]  /*0c00*/  UISETP.GE.U32.AND UP0, UPT, UR5, 0x4, UPT ;  /* 0x000000040500788c */ /* 0x000fe4000bf06070 */
[----:B0-----:R-:W-:-:S04]  /*0c10*/  ULOP3.LUT UR6, UR4, 0x3, URZ, 0xc0, !UPT ;  /* 0x0000000304067892 */ /* 0x001fc8000f8ec0ff */
[----:B------:R-:W-:-:S03]  /*0c20*/  UISETP.NE.AND UP1, UPT, UR6, URZ, UPT ;  /* 0x000000ff0600728c */ /* 0x000fc6000bf25270 */
[----:B------:R-:W-:Y:S08]  /*0c30*/  BRA.U !UP0, `(.L_x_3) ;  /* 0x0000000108907547 */ /* 0x000ff0000b800000 */
[----:B------:R-:W0:Y:S01]  /*0c40*/  LDC.64 R6, c[0x0][0x388] ;  /* 0x0000e200ff067b82 */ /* 0x000e220000000a00 */
[----:B------:R-:W-:Y:S01]  /*0c50*/  IADD3 R0, PT, PT, R14, R3, RZ ;  /* 0x000000030e007210 */ /* 0x000fe20007ffe0ff */
[----:B------:R-:W1:Y:S04]  /*0c60*/  LDCU UR5, c[0x0][0x3a8] ;  /* 0x00007500ff0577ac */ /* 0x000e680008000800 */
[----:B------:R-:W-:-:S04]  /*0c70*/  IMAD R5, R0, R8, R11 ;  /* 0x0000000800057224 */ /* 0x000fc800078e020b */
[----:B0-----:R-:W-:-:S04]  /*0c80*/  IMAD.WIDE R6, R5, 0x4, R6 ;  /* 0x0000000405067825 */ /* 0x001fc800078e0206 */
[C---:B------:R-:W-:Y:S02]  /*0c90*/  IMAD.WIDE R16, R8.reuse, 0x4, R6 ;  /* 0x0000000408107825 */ /* 0x040fe400078e0206 */
[----:B------:R-:W1:Y:S02]  /*0ca0*/  LDG.E.CONSTANT R6, desc[UR8][R6.64] ;  /* 0x0000000806067981 */ /* 0x000e64000c1e9900 */
[C---:B------:R-:W-:Y:S02]  /*0cb0*/  IMAD.WIDE R18, R8.reuse, 0x4, R16 ;  /* 0x0000000408127825 */ /* 0x040fe400078e0210 */
[----:B------:R-:W2:Y:S04]  /*0cc0*/  LDG.E.CONSTANT R16, desc[UR8][R16.64] ;  /* 0x0000000810107981 */ /* 0x000ea8000c1e9900 */
[----:B------:R-:W3:Y:S01]  /*0cd0*/  LDG.E.CONSTANT R9, desc[UR8][R18.64] ;  /* 0x0000000812097981 */ /* 0x000ee2000c1e9900 */
[----:B------:R-:W-:-:S05]  /*0ce0*/  IMAD.WIDE R4, R8, 0x4, R18 ;  /* 0x0000000408047825 */ /* 0x000fca00078e0212 */
[----:B------:R-:W4:Y:S01]  /*0cf0*/  LDG.E.CONSTANT R13, desc[UR8][R4.64] ;  /* 0x00000008040d7981 */ /* 0x000f22000c1e9900 */
[----:B-1----:R-:W-:Y:S02]  /*0d00*/  FSETP.GE.AND P0, PT, R6, UR5, PT ;  /* 0x0000000506007c0b */ /* 0x002fe4000bf06000 */
[----:B--2---:R-:W-:Y:S02]  /*0d10*/  FSETP.GE.AND P1, PT, R16, UR5, PT ;  /* 0x0000000510007c0b */ /* 0x004fe4000bf26000 */
[----:B---3--:R-:W-:-:S09]  /*0d20*/  FSETP.GE.AND P2, PT, R9, UR5, PT ;  /* 0x0000000509007c0b */ /* 0x008fd2000bf46000 */
[C---:B------:R-:W-:Y:S02]  /*0d30*/  @P0 IMAD R15, R2.reuse, 0x4, R1 ;  /* 0x00000004020f0824 */ /* 0x040fe400078e0201 */
[----:B------:R-:W-:Y:S01]  /*0d40*/  @P0 VIADD R2, R2, 0x1 ;  /* 0x0000000102020836 */ /* 0x000fe20000000000 */
[----:B----4-:R-:W-:Y:S02]  /*0d50*/  FSETP.GE.AND P3, PT, R13, UR5, PT ;  /* 0x000000050d007c0b */ /* 0x010fe4000bf66000 */
[----:B------:R-:W-:Y:S01]  /*0d60*/  @P0 STL [R15], R6 ;  /* 0x000000060f000387 */ /* 0x000fe20000100800 */
[C---:B------:R-:W-:Y:S01]  /*0d70*/  @P1 VIADD R0, R3.reuse, 0x1 ;  /* 0x0000000103001836 */ /* 0x040fe20000000000 */
[C---:B------:R-:W-:Y:S01]  /*0d80*/  @P1 LEA R7, R2.reuse, R1, 0x2 ;  /* 0x0000000102071211 */ /* 0x040fe200078e10ff */
[----:B------:R-:W-:Y:S01]  /*0d90*/  @P1 VIADD R2, R2, 0x1 ;  /* 0x0000000102021836 */ /* 0x000fe20000000000 */
[----:B------:R0:W-:Y:S01]  /*0da0*/  @P0 STL [R15+0x800], R3 ;  /* 0x000800030f000387 */ /* 0x0001e20000100800 */
[----:B------:R-:W-:-:S02]  /*0db0*/  @P2 VIADD R4, R3, 0x2 ;  /* 0x0000000203042836 */ /* 0x000fc40000000000 */
[C---:B------:R-:W-:Y:S01]  /*0dc0*/  @P2 IMAD R17, R2.reuse, 0x4, R1 ;  /* 0x0000000402112824 */ /* 0x040fe200078e0201 */
[----:B------:R-:W-:Y:S01]  /*0dd0*/  @P2 IADD3 R2, PT, PT, R2, 0x1, RZ ;  /* 0x0000000102022810 */ /* 0x000fe20007ffe0ff */
[----:B------:R1:W-:Y:S02]  /*0de0*/  @P1 STL [R7], R16 ;  /* 0x0000001007001387 */ /* 0x0003e40000100800 */
[C---:B------:R-:W-:Y:S01]  /*0df0*/  @P3 VIADD R5, R3.reuse, 0x3 ;  /* 0x0000000303053836 */ /* 0x040fe20000000000 */
[C---:B------:R-:W-:Y:S01]  /*0e00*/  @P3 LEA R18, R2.reuse, R1, 0x2 ;  /* 0x0000000102123211 */ /* 0x040fe200078e10ff */
[----:B------:R1:W-:Y:S01]  /*0e10*/  @P1 STL [R7+0x800], R0 ;  /* 0x0008000007001387 */ /* 0x0003e20000100800 */
[----:B0-----:R-:W-:Y:S01]  /*0e20*/  VIADD R3, R3, 0x4 ;  /* 0x0000000403037836 */ /* 0x001fe20000000000 */
[----:B------:R-:W-:Y:S02]  /*0e30*/  @P3 IADD3 R2, PT, PT, R2, 0x1, RZ ;  /* 0x0000000102023810 */ /* 0x000fe40007ffe0ff */
[----:B------:R1:W-:Y:S04]  /*0e40*/  @P2 STL [R17], R9 ;  /* 0x0000000911002387 */ /* 0x0003e80000100800 */
[----:B------:R1:W-:Y:S04]  /*0e50*/  @P2 STL [R17+0x800], R4 ;  /* 0x0008000411002387 */ /* 0x0003e80000100800 */
[----:B------:R1:W-:Y:S04]  /*0e60*/  @P3 STL [R18], R13 ;  /* 0x0000000d12003387 */ /* 0x0003e80000100800 */
[----:B------:R1:W-:Y:S02]  /*0e70*/  @P3 STL [R18+0x800], R5 ;  /* 0x0008000512003387 */ /* 0x0003e40000100800 */
.L_x_3:
[----:B------:R-:W-:Y:S05]  /*0e80*/  BRA.U !UP1, `(.L_x_0) ;  /* 0x0000000109907547 */ /* 0x000fea000b800000 */
[----:B------:R-:W-:Y:S02]  /*0e90*/  UISETP.NE.AND UP0, UPT, UR6, 0x1, UPT ;  /* 0x000000010600788c */ /* 0x000fe4000bf05270 */
[----:B------:R-:W-:-:S04]  /*0ea0*/  ULOP3.LUT UR4, UR4, 0x1, URZ, 0xc0, !UPT ;  /* 0x0000000104047892 */ /* 0x000fc8000f8ec0ff */
[----:B------:R-:W-:-:S03]  /*0eb0*/  UISETP.NE.U32.AND UP1, UPT, UR4, 0x1, UPT ;  /* 0x000000010400788c */ /* 0x000fc6000bf25070 */
[----:B------:R-:W-:Y:S08]  /*0ec0*/  BRA.U !UP0, `(.L_x_4) ;  /* 0x0000000108507547 */ /* 0x000ff0000b800000 */
[----:B-1----:R-:W0:Y:S01]  /*0ed0*/  LDC.64 R4, c[0x0][0x388] ;  /* 0x0000e200ff047b82 */ /* 0x002e220000000a00 */
[----:B------:R-:W-:Y:S01]  /*0ee0*/  IMAD.IADD R0, R14, 0x1, R3 ;  /* 0x000000010e007824 */ /* 0x000fe200078e0203 */
[----:B------:R-:W1:Y:S03]  /*0ef0*/  LDCU UR4, c[0x0][0x3a8] ;  /* 0x00007500ff0477ac */ /* 0x000e660008000800 */
[----:B------:R-:W-:-:S04]  /*0f00*/  IMAD R7, R0, R8, R11 ;  /* 0x0000000800077224 */ /* 0x000fc800078e020b */
[----:B0-----:R-:W-:-:S05]  /*0f10*/  IMAD.WIDE R6, R7, 0x4, R4 ;  /* 0x0000000407067825 */ /* 0x001fca00078e0204 */
[----:B------:R-:W1:Y:S01]  /*0f20*/  LDG.E.CONSTANT R0, desc[UR8][R6.64] ;  /* 0x0000000806007981 */ /* 0x000e62000c1e9900 */
[----:B------:R-:W-:-:S06]  /*0f30*/  IMAD.WIDE R4, R8, 0x4, R6 ;  /* 0x0000000408047825 */ /* 0x000fcc00078e0206 */
[----:B------:R-:W2:Y:S01]  /*0f40*/  LDG.E.CONSTANT R4, desc[UR8][R4.64] ;  /* 0x0000000804047981 */ /* 0x000ea2000c1e9900 */
[----:B-1----:R-:W-:Y:S02]  /*0f50*/  FSETP.GE.AND P0, PT, R0, UR4, PT ;  /* 0x0000000400007c0b */ /* 0x002fe4000bf06000 */
[----:B--2---:R-:W-:-:S11]  /*0f60*/  FSETP.GE.AND P1, PT, R4, UR4, PT ;  /* 0x0000000404007c0b */ /* 0x004fd6000bf26000 */
[C---:B------:R-:W-:Y:S01]  /*0f70*/  @P0 IMAD R9, R2.reuse, 0x4, R1 ;  /* 0x0000000402090824 */ /* 0x040fe200078e0201 */
[----:B------:R-:W-:-:S04]  /*0f80*/  @P0 IADD3 R2, PT, PT, R2, 0x1, RZ ;  /* 0x0000000102020810 */ /* 0x000fc80007ffe0ff */
[----:B------:R-:W-:Y:S01]  /*0f90*/  @P0 STL [R9], R0 ;  /* 0x0000000009000387 */ /* 0x000fe20000100800 */
[C---:B------:R-:W-:Y:S02]  /*0fa0*/  @P1 IMAD R15, R2.reuse, 0x4, R1 ;  /* 0x00000004020f1824 */ /* 0x040fe400078e0201 */
[----:B------:R-:W-:Y:S01]  /*0fb0*/  @P1 VIADD R13, R3, 0x1 ;  /* 0x00000001030d1836 */ /* 0x000fe20000000000 */
[----:B------:R0:W-:Y:S01]  /*0fc0*/  @P0 STL [R9+0x800], R3 ;  /* 0x0008000309000387 */ /* 0x0001e20000100800 */
[----:B------:R-:W-:-:S03]  /*0fd0*/  @P1 VIADD R2, R2, 0x1 ;  /* 0x0000000102021836 */ /* 0x000fc60000000000 */
[----:B------:R2:W-:Y:S04]  /*0fe0*/  @P1 STL [R15], R4 ;  /* 0x000000040f001387 */ /* 0x0005e80000100800 */
[----:B------:R2:W-:Y:S01]  /*0ff0*/  @P1 STL [R15+0x800], R13 ;  /* 0x0008000d0f001387 */ /* 0x0005e20000100800 */
[----:B0-----:R-:W-:-:S07]  /*1000*/  IADD3 R3, PT, PT, R3, 0x2, RZ ;  /* 0x0000000203037810 */ /* 0x001fce0007ffe0ff */
.L_x_4:
[----:B------:R-:W-:Y:S05]  /*1010*/  BRA.U UP1, `(.L_x_0) ;  /* 0x00000001012c7547 */ /* 0x000fea000b800000 */
[----:B-12---:R-:W0:Y:S01]  /*1020*/  LDC.64 R4, c[0x0][0x388] ;  /* 0x0000e200ff047b82 */ /* 0x006e220000000a00 */
[----:B------:R-:W-:Y:S01]  /*1030*/  IMAD.IADD R0, R14, 0x1, R3 ;  /* 0x000000010e007824 */ /* 0x000fe200078e0203 */
[----:B------:R-:W1:Y:S03]  /*1040*/  LDCU UR4, c[0x0][0x3a8] ;  /* 0x00007500ff0477ac */ /* 0x000e660008000800 */
[----:B------:R-:W-:-:S04]  /*1050*/  IMAD R7, R0, R8, R11 ;  /* 0x0000000800077224 */ /* 0x000fc800078e020b */
[----:B0-----:R-:W-:-:S06]  /*1060*/  IMAD.WIDE R4, R7, 0x4, R4 ;  /* 0x0000000407047825 */ /* 0x001fcc00078e0204 */
[----:B------:R-:W1:Y:S02]  /*1070*/  LDG.E.CONSTANT R4, desc[UR8][R4.64] ;  /* 0x0000000804047981 */ /* 0x000e64000c1e9900 */
[----:B-1----:R-:W-:-:S13]  /*1080*/  FSETP.GE.AND P0, PT, R4, UR4, PT ;  /* 0x0000000404007c0b */ /* 0x002fda000bf06000 */
[C---:B------:R-:W-:Y:S01]  /*1090*/  @P0 LEA R0, R2.reuse, R1, 0x2 ;  /* 0x0000000102000211 */ /* 0x040fe200078e10ff */
[----:B------:R-:W-:-:S04]  /*10a0*/  @P0 VIADD R2, R2, 0x1 ;  /* 0x0000000102020836 */ /* 0x000fc80000000000 */
[----:B------:R0:W-:Y:S04]  /*10b0*/  @P0 STL [R0], R4 ;  /* 0x0000000400000387 */ /* 0x0001e80000100800 */
[----:B------:R0:W-:Y:S02]  /*10c0*/  @P0 STL [R0+0x800], R3 ;  /* 0x0008000300000387 */ /* 0x0001e40000100800 */
.L_x_0:
[----:B------:R-:W-:Y:S01]  /*10d0*/  ISETP.GE.AND P0, PT, R2, 0x2, PT ;  /* 0x000000020200780c */ /* 0x000fe20003f06270 */
[----:B------:R-:W-:Y:S01]  /*10e0*/  BSSY.RECONVERGENT B0, `(.L_x_5) ;  /* 0x000001c000007945 */ /* 0x000fe20003800200 */
[----:B-12---:R-:W-:-:S11]  /*10f0*/  VIADD R13, R1, 0x1000 ;  /* 0x00001000010d7836 */ /* 0x006fd60000000000 */
[----:B------:R-:W-:Y:S05]  /*1100*/  @!P0 BRA `(.L_x_6) ;  /* 0x0000000000648947 */ /* 0x000fea0003800000 */
[----:B0-----:R-:W-:-:S07]  /*1110*/  HFMA2 R0, -RZ, RZ, 0, 5.9604644775390625e-08 ;  /* 0x00000001ff007431 */ /* 0x001fce00000001ff */
.L_x_10:
[----:B-1----:R-:W-:-:S05]  /*1120*/  IMAD R3, R0, 0x4, R1 ;  /* 0x0000000400037824 */ /* 0x002fca00078e0201 */
[----:B--2---:R0:W5:Y:S04]  /*1130*/  LDL R5, [R3] ;  /* 0x0000000003057983 */ /* 0x0041680000100800 */
[----:B------:R0:W5:Y:S01]  /*1140*/  LDL R7, [R3+0x800] ;  /* 0x0008000003077983 */ /* 0x0001620000100800 */
[----:B------:R-:W-:Y:S01]  /*1150*/  IMAD.MOV.U32 R4, RZ, RZ, R0 ;  /* 0x000000ffff047224 */ /* 0x000fe200078e0000 */
[----:B------:R-:W-:Y:S01]  /*1160*/  IADD3 R0, PT, PT, R0, 0x1, RZ ;  /* 0x0000000100007810 */ /* 0x000fe20007ffe0ff */
[----:B------:R-:W-:Y:S03]  /*1170*/  BSSY.RECONVERGENT B1, `(.L_x_7) ;  /* 0x000000e000017945 */ /* 0x000fe60003800200 */
[----:B------:R-:W-:-:S13]  /*1180*/  ISETP.NE.AND P1, PT, R0, R2, PT ;  /* 0x000000020000720c */ /* 0x000fda0003f25270 */
.L_x_9:
[----:B------:R-:W-:-:S04]  /*1190*/  VIADD R8, R4, 0xffffffff ;  /* 0xffffffff04087836 */ /* 0x000fc80000000000 */
[----:B01----:R-:W-:-:S05]  /*11a0*/  IMAD R3, R8, 0x4, R1 ;  /* 0x0000000408037824 */ /* 0x003fca00078e0201 */
[----:B------:R-:W2:Y:S02]  /*11b0*/  LDL R16, [R3] ;  /* 0x0000000003107983 */ /* 0x000ea40000100800 */
[----:B--2--5:R-:W-:-:S13]  /*11c0*/  FSETP.GEU.AND P0, PT, R16, R5, PT ;  /* 0x000000051000720b */ /* 0x024fda0003f0e000 */
[----:B------:R-:W-:Y:S05]  /*11d0*/  @P0 BRA `(.L_x_8) ;  /* 0x00000000001c0947 */ /* 0x000fea0003800000 */
[----:B------:R-:W2:Y:S01]  /*11e0*/  LDL R6, [R3+0x800] ;  /* 0x0008000003067983 */ /* 0x000ea20000100800 */
[----:B------:R-:W-:Y:S02]  /*11f0*/  ISETP.GT.AND P0, PT, R4, 0x1, PT ;  /* 0x000000010400780c */ /* 0x000fe40003f04270 */
[----:B------:R-:W-:Y:S01]  /*1200*/  MOV R4, R8 ;  /* 0x0000000800047202 */ /* 0x000fe20000000f00 */
[----:B------:R1:W-:Y:S04]  /*1210*/  STL [R3+0x4], R16 ;  /* 0x0000041003007387 */ /* 0x0003e80000100800 */
[----:B--2---:R1:W-:Y:S06]  /*1220*/  STL [R3+0x804], R6 ;  /* 0x0008040603007387 */ /* 0x0043ec0000100800 */
[----:B------:R-:W-:Y:S05]  /*1230*/  @P0 BRA `(.L_x_9) ;  /* 0xfffffffc00d40947 */ /* 0x000fea000383ffff */
[----:B------:R-:W-:-:S07]  /*1240*/  IMAD.MOV.U32 R4, RZ, RZ, RZ ;  /* 0x000000ffff047224 */ /* 0x000fce00078e00ff */
.L_x_8:
[----:B------:R-:W-:Y:S05]  /*1250*/  BSYNC.RECONVERGENT B1 ;  /* 0x0000000000017941 */ /* 0x000fea0003800200 */
.L_x_7:
[----:B------:R-:W-:-:S05]  /*1260*/  IMAD R4, R4, 0x4, R1 ;  /* 0x0000000404047824 */ /* 0x000fca00078e0201 */
[----:B------:R2:W-:Y:S04]  /*1270*/  STL [R4], R5 ;  /* 0x0000000504007387 */ /* 0x0005e80000100800 */
[----:B------:R2:W-:Y:S01]  /*1280*/  STL [R4+0x800], R7 ;  /* 0x0008000704007387 */ /* 0x0005e20000100800 */
[----:B------:R-:W-:Y:S05]  /*1290*/  @P1 BRA `(.L_x_10) ;  /* 0xfffffffc00a01947 */ /* 0x000fea000383ffff */
.L_x_6:
[----:B------:R-:W-:Y:S05]  /*12a0*/  BSYNC.RECONVERGENT B0 ;  /* 0x0000000000007941 */ /* 0x000fea0003800200 */
.L_x_5:
[----:B------:R-:W0:Y:S01]  /*12b0*/  LDCU UR4, c[0x0][0x3ac] ;  /* 0x00007580ff0477ac */ /* 0x000e220008000800 */
[----:B------:R3:W-:Y:S01]  /*12c0*/  STL.128 [R1+0x1000], RZ ;  /* 0x001000ff01007387 */ /* 0x0007e20000100c00 */
[----:B------:R-:W-:Y:S01]  /*12d0*/  BSSY.RECONVERGENT B0, `(.L_x_11) ;  /* 0x00000f7000007945 */ /* 0x000fe20003800200 */
[----:B--2---:R-:W-:Y:S02]  /*12e0*/  IMAD.MOV.U32 R5, RZ, RZ, RZ ;  /* 0x000000ffff057224 */ /* 0x004fe400078e00ff */
[----:B------:R3:W-:Y:S04]  /*12f0*/  STL.128 [R1+0x1010], RZ ;  /* 0x001010ff01007387 */ /* 0x0007e80000100c00 */
[----:B------:R3:W-:Y:S04]  /*1300*/  STL.128 [R1+0x1020], RZ ;  /* 0x001020ff01007387 */ /* 0x0007e80000100c00 */
[----:B------:R3:W-:Y:S04]  /*1310*/  STL.128 [R1+0x1030], RZ ;  /* 0x001030ff01007387 */ /* 0x0007e80000100c00 */
[----:B------:R3:W-:Y:S01]  /*1320*/  STL.128 [R1+0x1040], RZ ;  /* 0x001040ff01007387 */ /* 0x0007e20000100c00 */
[----:B0-----:R-:W-:-:S03]  /*1330*/  MOV R4, UR4 ;  /* 0x0000000400047c02 */ /* 0x001fc60008000f00 */
[----:B------:R3:W-:Y:S01]  /*1340*/  STL.128 [R1+0x1050], RZ ;  /* 0x001050ff01007387 */ /* 0x0007e20000100c00 */
[----:B------:R-:W-:-:S03]  /*1350*/  VIMNMX R0, PT, PT, R2, R4, PT ;  /* 0x0000000402007248 */ /* 0x000fc60003fe0100 */
[----:B------:R3:W-:Y:S01]  /*1360*/  STL.128 [R1+0x1060], RZ ;  /* 0x001060ff01007387 */ /* 0x0007e20000100c00 */
[----:B------:R-:W-:Y:S01]  /*1370*/  ISETP.GE.AND P0, PT, R0, 0x1, PT ;  /* 0x000000010000780c */ /* 0x000fe20003f06270 */
[----:B------:R-:W-:Y:S02]  /*1380*/  VIADD R0, R1, 0x1200 ;  /* 0x0000120001007836 */ /* 0x000fe40000000000 */
[----:B------:R3:W-:Y:S04]  /*1390*/  STL.128 [R1+0x1070], RZ ;  /* 0x001070ff01007387 */ /* 0x0007e80000100c00 */
        /* <DEDUP_REMOVED lines=23> */
[----:B------:R3:W-:Y:S01]  /*1510*/  STL.128 [R1+0x11f0], RZ ;  /* 0x0011f0ff01007387 */ /* 0x0007e20000100c00 */
[----:B------:R-:W-:Y:S05]  /*1520*/  @!P0 BRA `(.L_x_12) ;  /* 0x0000000c00448947 */ /* 0x000fea0003800000 */
[----:B-1----:R-:W-:Y:S02]  /*1530*/  HFMA2 R3, -RZ, RZ, 0, 0 ;  /* 0x00000000ff037431 */ /* 0x002fe400000001ff */
[----:B------:R-:W-:-:S07]  /*1540*/  IMAD.MOV.U32 R5, RZ, RZ, RZ ;  /* 0x000000ffff057224 */ /* 0x000fce00078e00ff */
.L_x_30:
[----:B------:R-:W-:-:S05]  /*1550*/  IMAD.IADD R15, R1, 0x1, R3 ;  /* 0x00000001010f7824 */ /* 0x000fca00078e0203 */
[----:B------:R-:W2:Y:S01]  /*1560*/  LDL.U8 R4, [R15+0x1000] ;  /* 0x001000000f047983 */ /* 0x000ea20000100000 */
[----:B------:R-:W-:Y:S01]  /*1570*/  BSSY.RECONVERGENT B1, `(.L_x_13) ;  /* 0x00000c6000017945 */ /* 0x000fe20003800200 */
[----:B--2---:R-:W-:-:S13]  /*1580*/  ISETP.NE.AND P0, PT, R4, RZ, PT ;  /* 0x000000ff0400720c */ /* 0x004fda0003f05270 */
[----:B0-----:R-:W-:Y:S05]  /*1590*/  @P0 BRA `(.L_x_14) ;  /* 0x0000000c000c0947 */ /* 0x001fea0003800000 */
[----:B------:R-:W-:-:S05]  /*15a0*/  LEA R4, R3, R12, 0x2 ;  /* 0x0000000c03047211 */ /* 0x000fca00078e10ff */
[----:B------:R-:W2:Y:S01]  /*15b0*/  LDL R7, [R4] ;  /* 0x0000000004077983 */ /* 0x000ea20000100800 */
[C---:B------:R-:W-:Y:S01]  /*15c0*/  IMAD R6, R5.reuse, 0x4, R0 ;  /* 0x0000000405067824 */ /* 0x040fe200078e0200 */
[----:B------:R-:W-:Y:S01]  /*15d0*/  IADD3 R5, PT, PT, R5, 0x1, RZ ;  /* 0x0000000105057810 */ /* 0x000fe20007ffe0ff */
[----:B------:R-:W-:-:S05]  /*15e0*/  VIADD R17, R3, 0x1 ;  /* 0x0000000103117836 */ /* 0x000fca0000000000 */
[----:B------:R-:W-:Y:S01]  /*15f0*/  ISETP.GE.AND P0, PT, R17, R2, PT ;  /* 0x000000021100720c */ /* 0x000fe20003f06270 */
[----:B--2---:R0:W-:-:S12]  /*1600*/  STL [R6], R7 ;  /* 0x0000000706007387 */ /* 0x0041d80000100800 */
[----:B------:R-:W-:Y:S05]  /*1610*/  @P0 BRA `(.L_x_14) ;  /* 0x0000000800ec0947 */ /* 0x000fea0003800000 */
[----:B------:R-:W1:Y:S01]  /*1620*/  LDCU.64 UR4, c[0x0][0x380] ;  /* 0x00007000ff0477ac */ /* 0x000e620008000a00 */
[----:B0-----:R-:W-:Y:S01]  /*1630*/  IMAD.IADD R6, R3, 0x1, -R2 ;  /* 0x0000000103067824 */ /* 0x001fe200078e0a02 */
[----:B------:R-:W-:Y:S01]  /*1640*/  BSSY.RECONVERGENT B2, `(.L_x_15) ;  /* 0x0000040000027945 */ /* 0x000fe20003800200 */
[----:B------:R-:W-:-:S03]  /*1650*/  IMAD.IADD R7, R14, 0x1, R7 ;  /* 0x000000010e077824 */ /* 0x000fc600078e0207 */
[----:B------:R-:W-:Y:S02]  /*1660*/  LOP3.LUT R6, R6, 0x1, RZ, 0xc0, !PT ;  /* 0x0000000106067812 */ /* 0x000fe400078ec0ff */
[----:B------:R-:W-:Y:S02]  /*1670*/  SHF.L.U32 R7, R7, 0x2, RZ ;  /* 0x0000000207077819 */ /* 0x000fe400000006ff */
[----:B------:R-:W-:Y:S02]  /*1680*/  ISETP.NE.U32.AND P0, PT, R6, 0x1, PT ;  /* 0x000000010600780c */ /* 0x000fe40003f05070 */
[----:B------:R-:W-:Y:S02]  /*1690*/  SHF.R.S32.HI R16, RZ, 0x1f, R7 ;  /* 0x0000001fff107819 */ /* 0x000fe40000011407 */
[----:B-1----:R-:W-:-:S04]  /*16a0*/  LEA R8, P1, R7, UR4, 0x2 ;  /* 0x0000000407087c11 */ /* 0x002fc8000f8210ff */
[----:B------:R-:W-:-:S05]  /*16b0*/  LEA.HI.X R9, R7, UR5, R16, 0x2, P1 ;  /* 0x0000000507097c11 */ /* 0x000fca00088f1410 */
[----:B------:R-:W-:Y:S05]  /*16c0*/  @!P0 BRA `(.L_x_16) ;  /* 0x0000000000dc8947 */ /* 0x000fea0003800000 */
[----:B------:R-:W2:Y:S01]  /*16d0*/  LDL.U8 R6, [R15+0x1001] ;  /* 0x001001000f067983 */ /* 0x000ea20000100000 */
[----:B------:R-:W-:Y:S01]  /*16e0*/  BSSY.RECONVERGENT B3, `(.L_x_17) ;  /* 0x0000034000037945 */ /* 0x000fe20003800200 */
[----:B--2---:R-:W-:-:S13]  /*16f0*/  ISETP.NE.AND P0, PT, R6, RZ, PT ;  /* 0x000000ff0600720c */ /* 0x004fda0003f05270 */
[----:B------:R-:W-:Y:S05]  /*1700*/  @P0 BRA `(.L_x_18) ;  /* 0x0000000000c40947 */ /* 0x000fea0003800000 */
[----:B------:R-:W2:Y:S01]  /*1710*/  LDL R17, [R4+0x4] ;  /* 0x0000040004117983 */ /* 0x000ea20000100800 */
[----:B------:R-:W0:Y:S03]  /*1720*/  LDC.64 R6, c[0x0][0x380] ;  /* 0x0000e000ff067b82 */ /* 0x000e260000000a00 */
[----:B------:R-:W4:Y:S04]  /*1730*/  LDG.E.CONSTANT R16, desc[UR8][R8.64] ;  /* 0x0000000808107981 */ /* 0x000f28000c1e9900 */
[----:B------:R-:W5:Y:S04]  /*1740*/  LDG.E.CONSTANT R23, desc[UR8][R8.64+0x8] ;  /* 0x0000080808177981 */ /* 0x000f68000c1e9900 */
[----:B------:R-:W3:Y:S01]  /*1750*/  LDG.E.CONSTANT R4, desc[UR8][R8.64+0xc] ;  /* 0x00000c0808047981 */ /* 0x000ee2000c1e9900 */
[----:B--2---:R-:W-:-:S04]  /*1760*/  IMAD.IADD R17, R14, 0x1, R17 ;  /* 0x000000010e117824 */ /* 0x004fc800078e0211 */
[----:B------:R-:W-:-:S04]  /*1770*/  IMAD.SHL.U32 R17, R17, 0x4, RZ ;  /* 0x0000000411117824 */ /* 0x000fc800078e00ff */
[----:B0-----:R-:W-:Y:S02]  /*1780*/  IMAD.WIDE R6, R17, 0x4, R6 ;  /* 0x0000000411067825 */ /* 0x001fe400078e0206 */
[----:B------:R-:W2:Y:S04]  /*1790*/  LDG.E.CONSTANT R17, desc[UR8][R8.64+0x4] ;  /* 0x0000040808117981 */ /* 0x000ea8000c1e9900 */
[----:B------:R-:W4:Y:S04]  /*17a0*/  LDG.E.CONSTANT R19, desc[UR8][R6.64] ;  /* 0x0000000806137981 */ /* 0x000f28000c1e9900 */
[----:B------:R-:W2:Y:S04]  /*17b0*/  LDG.E.CONSTANT R20, desc[UR8][R6.64+0x4] ;  /* 0x0000040806147981 */ /* 0x000ea8000c1e9900 */
[----:B------:R-:W5:Y:S04]  /*17c0*/  LDG.E.CONSTANT R22, desc[UR8][R6.64+0x8] ;  /* 0x0000080806167981 */ /* 0x000f68000c1e9900 */
[----:B------:R-:W3:Y:S01]  /*17d0*/  LDG.E.CONSTANT R27, desc[UR8][R6.64+0xc] ;  /* 0x00000c08061b7981 */ /* 0x000ee2000c1e9900 */
[----:B------:R-:W-:Y:S01]  /*17e0*/  BSSY.RECONVERGENT B4, `(.L_x_19) ;  /* 0x000001e000047945 */ /* 0x000fe20003800200 */
[----:B----4-:R-:W-:-:S02]  /*17f0*/  FMNMX R18, R16, R19, !PT ;  /* 0x0000001310127209 */ /* 0x010fc40007800000 */
[----:B--2---:R-:W-:Y:S02]  /*1800*/  FMNMX R21, R17, R20, !PT ;  /* 0x0000001411157209 */ /* 0x004fe40007800000 */
[----:B-----5:R-:W-:Y:S02]  /*1810*/  FMNMX R25, R23, R22, PT ;  /* 0x0000001617197209 */ /* 0x020fe40003800000 */
[----:B---3--:R-:W-:-:S03]  /*1820*/  FMNMX R24, R4, R27, PT ;  /* 0x0000001b04187209 */ /* 0x008fc60003800000 */
[----:B------:R-:W-:Y:S01]  /*1830*/  FADD R18, -R18, R25 ;  /* 0x0000001912127221 */ /* 0x000fe20000000100 */
[----:B------:R-:W-:Y:S01]  /*1840*/  FADD R19, -R19, R22 ;  /* 0x0000001613137221 */ /* 0x000fe20000000100 */
[----:B------:R-:W-:Y:S01]  /*1850*/  FADD R20, -R20, R27 ;  /* 0x0000001b14147221 */ /* 0x000fe20000000100 */
[----:B------:R-:W-:Y:S01]  /*1860*/  FADD R21, -R21, R24 ;  /* 0x0000001815157221 */ /* 0x000fe20000000100 */
[----:B------:R-:W-:Y:S01]  /*1870*/  FADD R17, -R17, R4 ;  /* 0x0000000411117221 */ /* 0x000fe20000000100 */
[----:B------:R-:W-:Y:S01]  /*1880*/  FMNMX R4, RZ, R18, !PT ;  /* 0x00000012ff047209 */ /* 0x000fe20007800000 */
[----:B------:R-:W-:Y:S01]  /*1890*/  FMUL R19, R19, R20 ;  /* 0x0000001413137220 */ /* 0x000fe20000400000 */
[----:B------:R-:W-:Y:S01]  /*18a0*/  FADD R16, -R16, R23 ;  /* 0x0000001710107221 */ /* 0x000fe20000000100 */
[----:B------:R-:W-:-:S03]  /*18b0*/  FMNMX R21, RZ, R21, !PT ;  /* 0x00000015ff157209 */ /* 0x000fc60007800000 */
[----:B------:R-:W-:Y:S02]  /*18c0*/  FFMA R17, R16, R17, R19 ;  /* 0x0000001110117223 */ /* 0x000fe40000000013 */
[----:B------:R-:W-:-:S04]  /*18d0*/  FMUL R4, R4, R21 ;  /* 0x0000001504047220 */ /* 0x000fc80000400000 */
[----:B------:R-:W-:-:S04]  /*18e0*/  FADD R19, -R4, R17 ;  /* 0x0000001104137221 */ /* 0x000fc80000000100 */
[----:B------:R-:W0:Y:S08]  /*18f0*/  MUFU.RCP R6, R19 ;  /* 0x0000001300067308 */ /* 0x000e300000001000 */
[----:B------:R-:W1:Y:S01]  /*1900*/  FCHK P0, R4, R19 ;  /* 0x0000001304007302 */ /* 0x000e620000000000 */
[----:B0-----:R-:W-:-:S04]  /*1910*/  FFMA R7, -R19, R6, 1 ;  /* 0x3f80000013077423 */ /* 0x001fc80000000106 */
[----:B------:R-:W-:-:S04]  /*1920*/  FFMA R7, R6, R7, R6 ;  /* 0x0000000706077223 */ /* 0x000fc80000000006 */
[----:B------:R-:W-:-:S04]  /*1930*/  FFMA R6, R4, R7, RZ ;  /* 0x0000000704067223 */ /* 0x000fc800000000ff */
[----:B------:R-:W-:Y:S01]  /*1940*/  FFMA R16, -R19, R6, R4 ;  /* 0x0000000613107223 */ /* 0x000fe20000000104 */
[----:B------:R-:W-:-:S03]  /*1950*/  FSETP.GT.AND P2, PT, R17, R4, PT ;  /* 0x000000041100720b */ /* 0x000fc60003f44000 */
[----:B------:R-:W-:Y:S01]  /*1960*/  FFMA R6, R7, R16, R6 ;  /* 0x0000001007067223 */ /* 0x000fe20000000006 */
[----:B-1----:R-:W-:Y:S09]  /*1970*/  @!P0 BRA `(.L_x_20) ;  /* 0x0000000000108947 */ /* 0x002ff20003800000 */
[----:B------:R-:W-:Y:S02]  /*1980*/  MOV R7, R19 ;  /* 0x0000001300077202 */ /* 0x000fe40000000f00 */
[----:B------:R-:W-:-:S07]  /*1990*/  MOV R6, 0x19b0 ;  /* 0x000019b000067802 */ /* 0x000fce0000000f00 */
[----:B------:R-:W-:Y:S05]  /*19a0*/  CALL.REL.NOINC `($__internal_0_$__cuda_sm3x_div_rn_noftz_f32_slowpath) ;  /* 0x0000001000f87944 */ /* 0x000fea0003c00000 */
[----:B------:R-:W-:-:S07]  /*19b0*/  IMAD.MOV.U32 R6, RZ, RZ, R4 ;  /* 0x000000ffff067224 */ /* 0x000fce00078e0004 */
.L_x_20:
[----:B------:R-:W-:Y:S05]  /*19c0*/  BSYNC.RECONVERGENT B4 ;  /* 0x0000000000047941 */ /* 0x000fea0003800200 */
.L_x_19:
[----:B------:R-:W0:Y:S01]  /*19d0*/  LDCU UR4, c[0x0][0x3a4] ;  /* 0x00007480ff0477ac */ /* 0x000e220008000800 */
[----:B------:R-:W-:Y:S01]  /*19e0*/  FSEL R6, R6, RZ, P2 ;  /* 0x000000ff06067208 */ /* 0x000fe20001000000 */
[----:B------:R-:W-:-:S03]  /*19f0*/  IMAD.MOV.U32 R4, RZ, RZ, 0x1 ;  /* 0x00000001ff047424 */ /* 0x000fc600078e00ff */
[----:B0-----:R-:W-:-:S13]  /*1a00*/  FSETP.GT.AND P0, PT, R6, UR4, PT ;  /* 0x0000000406007c0b */ /* 0x001fda000bf04000 */
[----:B------:R0:W-:Y:S02]  /*1a10*/  @P0 STL.U8 [R15+0x1001], R4 ;  /* 0x001001040f000387 */ /* 0x0001e40000100000 */
.L_x_18:
[----:B------:R-:W-:Y:S05]  /*1a20*/  BSYNC.RECONVERGENT B3 ;  /* 0x0000000000037941 */ /* 0x000fea0003800200 */
.L_x_17:
[----:B------:R-:W-:-:S07]  /*1a30*/  IADD3 R17, PT, PT, R3, 0x2, RZ ;  /* 0x0000000203117810 */ /* 0x000fce0007ffe0ff */
.L_x_16:
[----:B------:R-:W-:Y:S05]  /*1a40*/  BSYNC.RECONVERGENT B2 ;  /* 0x0000000000027941 */ /* 0x000fea0003800200 */
.L_x_15:
[----:B0-----:R-:W-:-:S05]  /*1a50*/  VIADD R4, R2, 0xfffffffe ;  /* 0xfffffffe02047836 */ /* 0x001fca0000000000 */
[----:B------:R-:W-:-:S13]  /*1a60*/  ISETP.NE.AND P0, PT, R4, R3, PT ;  /* 0x000000030400720c */ /* 0x000fda0003f05270 */
[----:B------:R-:W-:Y:S05]  /*1a70*/  @!P0 BRA `(.L_x_14) ;  /* 0x0000000400d48947 */ /* 0x000fea0003800000 */
[----:B------:R-:W-:Y:S01]  /*1a80*/  IMAD R4, R17, 0x4, R12 ;  /* 0x0000000411047824 */ /* 0x000fe200078e020c */
[----:B------:R-:W-:Y:S01]  /*1a90*/  IADD3 R16, PT, PT, R13, 0x1, R17 ;  /* 0x000000010d107810 */ /* 0x000fe20007ffe011 */
[----:B------:R-:W-:-:S03]  /*1aa0*/  IMAD.IADD R15, R17, 0x1, -R2 ;  /* 0x00000001110f7824 */ /* 0x000fc600078e0a02 */
[----:B------:R-:W-:-:S07]  /*1ab0*/  IADD3 R17, PT, PT, R4, 0x4, RZ ;  /* 0x0000000404117810 */ /* 0x000fce0007ffe0ff */
.L_x_29:
[----:B------:R-:W2:Y:S01]  /*1ac0*/  LDL.U8 R4, [R16+-0x1] ;  /* 0xffffff0010047983 */ /* 0x000ea20000100000 */
[----:B------:R-:W-:Y:S01]  /*1ad0*/  VIADD R15, R15, 0x2 ;  /* 0x000000020f0f7836 */ /* 0x000fe20000000000 */
[----:B------:R-:W-:Y:S04]  /*1ae0*/  BSSY.RECONVERGENT B2, `(.L_x_21) ;  /* 0x0000035000027945 */ /* 0x000fe80003800200 */
[----:B------:R-:W-:Y:S02]  /*1af0*/  ISETP.NE.AND P2, PT, R15, RZ, PT ;  /* 0x000000ff0f00720c */ /* 0x000fe40003f45270 */
[----:B--2---:R-:W-:-:S13]  /*1b00*/  ISETP.NE.AND P0, PT, R4, RZ, PT ;  /* 0x000000ff0400720c */ /* 0x004fda0003f05270 */
[----:B------:R-:W-:Y:S05]  /*1b10*/  @P0 BRA `(.L_x_22) ;  /* 0x0000000000c40947 */ /* 0x000fea0003800000 */
[----:B------:R-:W2:Y:S01]  /*1b20*/  LDL R19, [R17+-0x4] ;  /* 0xfffffc0011137983 */ /* 0x000ea20000100800 */
[----:B------:R-:W0:Y:S03]  /*1b30*/  LDC.64 R6, c[0x0][0x380] ;  /* 0x0000e000ff067b82 */ /* 0x000e260000000a00 */
[----:B------:R-:W4:Y:S04]  /*1b40*/  LDG.E.CONSTANT R4, desc[UR8][R8.64+0x8] ;  /* 0x0000080808047981 */ /* 0x000f28000c1e9900 */
[----:B------:R-:W4:Y:S04]  /*1b50*/  LDG.E.CONSTANT R21, desc[UR8][R8.64] ;  /* 0x0000000808157981 */ /* 0x000f28000c1e9900 */
[----:B------:R-:W5:Y:S01]  /*1b60*/  LDG.E.CONSTANT R18, desc[UR8][R8.64+0xc] ;  /* 0x00000c0808127981 */ /* 0x000f62000c1e9900 */
[----:B--2---:R-:W-:-:S05]  /*1b70*/  IMAD.IADD R19, R14, 0x1, R19 ;  /* 0x000000010e137824 */ /* 0x004fca00078e0213 */
[----:B------:R-:W-:-:S05]  /*1b80*/  SHF.L.U32 R19, R19, 0x2, RZ ;  /* 0x0000000213137819 */ /* 0x000fca00000006ff */
[----:B0-----:R-:W-:Y:S02]  /*1b90*/  IMAD.WIDE R6, R19, 0x4, R6 ;  /* 0x0000000413067825 */ /* 0x001fe400078e0206 */
[----:B------:R-:W2:Y:S04]  /*1ba0*/  LDG.E.CONSTANT R19, desc[UR8][R8.64+0x4] ;  /* 0x0000040808137981 */ /* 0x000ea8000c1e9900 */
[----:B------:R-:W3:Y:S04]  /*1bb0*/  LDG.E.CONSTANT R22, desc[UR8][R6.64] ;  /* 0x0000000806167981 */ /* 0x000ee8000c1e9900 */
[----:B------:R-:W3:Y:S04]  /*1bc0*/  LDG.E.CONSTANT R23, desc[UR8][R6.64+0x8] ;  /* 0x0000080806177981 */ /* 0x000ee8000c1e9900 */
[----:B------:R-:W2:Y:S04]  /*1bd0*/  LDG.E.CONSTANT R24, desc[UR8][R6.64+0x4] ;  /* 0x0000040806187981 */ /* 0x000ea8000c1e9900 */
[----:B------:R4:W5:Y:S02]  /*1be0*/  LDG.E.CONSTANT R27, desc[UR8][R6.64+0xc] ;  /* 0x00000c08061b7981 */ /* 0x000964000c1e9900 */
[----:B----4-:R-:W-:Y:S01]  /*1bf0*/  FADD R7, -R21, R4 ;  /* 0x0000000415077221 */ /* 0x010fe20000000100 */
[----:B------:R-:W-:Y:S01]  /*1c00*/  BSSY.RECONVERGENT B3, `(.L_x_23) ;  /* 0x000001d000037945 */ /* 0x000fe20003800200 */
[----:B---3--:R-:W-:Y:S01]  /*1c10*/  FADD R20, -R22, R23 ;  /* 0x0000001716147221 */ /* 0x008fe20000000100 */
[----:B------:R-:W-:-:S02]  /*1c20*/  FMNMX R25, R4, R23, PT ;  /* 0x0000001704197209 */ /* 0x000fc40003800000 */
[----:B------:R-:W-:Y:S02]  /*1c30*/  FMNMX R22, R21, R22, !PT ;  /* 0x0000001615167209 */ /* 0x000fe40007800000 */
[----:B--2---:R-:W-:Y:S02]  /*1c40*/  FMNMX R23, R19, R24, !PT ;  /* 0x0000001813177209 */ /* 0x004fe40007800000 */
[----:B-----5:R-:W-:Y:S01]  /*1c50*/  FMNMX R26, R18, R27, PT ;  /* 0x0000001b121a7209 */ /* 0x020fe20003800000 */
[----:B------:R-:W-:Y:S01]  /*1c60*/  FADD R22, -R22, R25 ;  /* 0x0000001916167221 */ /* 0x000fe20000000100 */
[----:B------:R-:W-:-:S03]  /*1c70*/  FADD R27, -R24, R27 ;  /* 0x0000001b181b7221 */ /* 0x000fc60000000100 */
[----:B------:R-:W-:Y:S01]  /*1c80*/  FADD R23, -R23, R26 ;  /* 0x0000001a17177221 */ /* 0x000fe20000000100 */
[----:B------:R-:W-:Y:S01]  /*1c90*/  FMNMX R4, RZ, R22, !PT ;  /* 0x00000016ff047209 */ /* 0x000fe20007800000 */
[----:B------:R-:W-:Y:S01]  /*1ca0*/  FMUL R20, R20, R27 ;  /* 0x0000001b14147220 */ /* 0x000fe20000400000 */
[----:B------:R-:W-:Y:S02]  /*1cb0*/  FADD R18, -R19, R18 ;  /* 0x0000001213127221 */ /* 0x000fe40000000100 */
[----:B------:R-:W-:Y:S02]  /*1cc0*/  FMNMX R23, RZ, R23, !PT ;  /* 0x00000017ff177209 */ /* 0x000fe40007800000 */
[----:B------:R-:W-:-:S03]  /*1cd0*/  FFMA R7, R7, R18, R20 ;  /* 0x0000001207077223 */ /* 0x000fc60000000014 */
[----:B------:R-:W-:-:S04]  /*1ce0*/  FMUL R4, R4, R23 ;  /* 0x0000001704047220 */ /* 0x000fc80000400000 */
[----:B------:R-:W-:-:S04]  /*1cf0*/  FADD R21, -R4, R7 ;  /* 0x0000000704157221 */ /* 0x000fc80000000100 */
[----:B------:R-:W0:Y:S08]  /*1d00*/  MUFU.RCP R6, R21 ;  /* 0x0000001500067308 */ /* 0x000e300000001000 */
[----:B------:R-:W1:Y:S01]  /*1d10*/  FCHK P0, R4, R21 ;  /* 0x0000001504007302 */ /* 0x000e620000000000 */
[----:B0-----:R-:W-:-:S04]  /*1d20*/  FFMA R19, -R21, R6, 1 ;  /* 0x3f80000015137423 */ /* 0x001fc80000000106 */
[----:B------:R-:W-:Y:S01]  /*1d30*/  FFMA R19, R6, R19, R6 ;  /* 0x0000001306137223 */ /* 0x000fe20000000006 */
[----:B------:R-:W-:-:S03]  /*1d40*/  FSETP.GT.AND P3, PT, R7, R4, PT ;  /* 0x000000040700720b */ /* 0x000fc60003f64000 */
[----:B------:R-:W-:-:S04]  /*1d50*/  FFMA R6, R4, R19, RZ ;  /* 0x0000001304067223 */ /* 0x000fc800000000ff */
[----:B------:R-:W-:-:S04]  /*1d60*/  FFMA R7, -R21, R6, R4 ;  /* 0x0000000615077223 */ /* 0x000fc80000000104 */
[----:B------:R-:W-:Y:S01]  /*1d70*/  FFMA R6, R19, R7, R6 ;  /* 0x0000000713067223 */ /* 0x000fe20000000006 */
[----:B-1----:R-:W-:Y:S06]  /*1d80*/  @!P0 BRA `(.L_x_24) ;  /* 0x0000000000108947 */ /* 0x002fec0003800000 */
[----:B------:R-:W-:Y:S01]  /*1d90*/  IMAD.MOV.U32 R7, RZ, RZ, R21 ;  /* 0x000000ffff077224 */ /* 0x000fe200078e0015 */
[----:B------:R-:W-:-:S07]  /*1da0*/  MOV R6, 0x1dc0 ;  /* 0x00001dc000067802 */ /* 0x000fce0000000f00 */
[----:B------:R-:W-:Y:S05]  /*1db0*/  CALL.REL.NOINC `($__internal_0_$__cuda_sm3x_div_rn_noftz_f32_slowpath) ;  /* 0x0000000c00f47944 */ /* 0x000fea0003c00000 */
[----:B------:R-:W-:-:S07]  /*1dc0*/  IMAD.MOV.U32 R6, RZ, RZ, R4 ;  /* 0x000000ffff067224 */ /* 0x000fce00078e0004 */
.L_x_24:
[----:B------:R-:W-:Y:S05]  /*1dd0*/  BSYNC.RECONVERGENT B3 ;  /* 0x0000000000037941 */ /* 0x000fea0003800200 */
.L_x_23:
[----:B------:R-:W0:Y:S01]  /*1de0*/  LDCU UR4, c[0x0][0x3a4] ;  /* 0x00007480ff0477ac */ /* 0x000e220008000800 */
[----:B------:R-:W-:Y:S01]  /*1df0*/  FSEL R6, R6, RZ, P3 ;  /* 0x000000ff06067208 */ /* 0x000fe20001800000 */
[----:B------:R-:W-:-:S03]  /*1e00*/  HFMA2 R4, -RZ, RZ, 0, 5.9604644775390625e-08 ;  /* 0x00000001ff047431 */ /* 0x000fc600000001ff */
[----:B0-----:R-:W-:-:S13]  /*1e10*/  FSETP.GT.AND P0, PT, R6, UR4, PT ;  /* 0x0000000406007c0b */ /* 0x001fda000bf04000 */
[----:B------:R0:W-:Y:S02]  /*1e20*/  @P0 STL.U8 [R16+-0x1], R4 ;  /* 0xffffff0410000387 */ /* 0x0001e40000100000 */
.L_x_22:
[----:B------:R-:W-:Y:S05]  /*1e30*/  BSYNC.RECONVERGENT B2 ;  /* 0x0000000000027941 */ /* 0x000fea0003800200 */
.L_x_21:
[----:B0-----:R-:W2:Y:S01]  /*1e40*/  LDL.U8 R4, [R16] ;  /* 0x0000000010047983 */ /* 0x001ea20000100000 */
[----:B------:R-:W-:Y:S01]  /*1e50*/  BSSY.RECONVERGENT B2, `(.L_x_25) ;  /* 0x0000034000027945 */ /* 0x000fe20003800200 */
[----:B--2---:R-:W-:-:S13]  /*1e60*/  ISETP.NE.AND P0, PT, R4, RZ, PT ;  /* 0x000000ff0400720c */ /* 0x004fda0003f05270 */
[----:B------:R-:W-:Y:S05]  /*1e70*/  @P0 BRA `(.L_x_26) ;  /* 0x0000000000c40947 */ /* 0x000fea0003800000 */
[----:B------:R-:W2:Y:S01]  /*1e80*/  LDL R19, [R17] ;  /* 0x0000000011137983 */ /* 0x000ea20000100800 */
[----:B------:R-:W0:Y:S03]  /*1e90*/  LDC.64 R6, c[0x0][0x380] ;  /* 0x0000e000ff067b82 */ /* 0x000e260000000a00 */
[----:B------:R-:W4:Y:S04]  /*1ea0*/  LDG.E.CONSTANT R4, desc[UR8][R8.64+0x8] ;  /* 0x0000080808047981 */ /* 0x000f28000c1e9900 */
[----:B------:R-:W4:Y:S04]  /*1eb0*/  LDG.E.CONSTANT R21, desc[UR8][R8.64] ;  /* 0x0000000808157981 */ /* 0x000f28000c1e9900 */
[----:B------:R-:W5:Y:S01]  /*1ec0*/  LDG.E.CONSTANT R18, desc[UR8][R8.64+0xc] ;  /* 0x00000c0808127981 */ /* 0x000f62000c1e9900 */
[----:B--2---:R-:W-:-:S04]  /*1ed0*/  IMAD.IADD R19, R14, 0x1, R19 ;  /* 0x000000010e137824 */ /* 0x004fc800078e0213 */
[----:B------:R-:W-:-:S04]  /*1ee0*/  IMAD.SHL.U32 R19, R19, 0x4, RZ ;  /* 0x0000000413137824 */ /* 0x000fc800078e00ff */
        /* <DEDUP_REMOVED lines=32> */
[----:B------:R-:W-:Y:S02]  /*20f0*/  MOV R7, R21 ;  /* 0x0000001500077202 */ /* 0x000fe40000000f00 */
[----:B------:R-:W-:-:S07]  /*2100*/  MOV R6, 0x2120 ;  /* 0x0000212000067802 */ /* 0x000fce0000000f00 */
[----:B------:R-:W-:Y:S05]  /*2110*/  CALL.REL.NOINC `($__internal_0_$__cuda_sm3x_div_rn_noftz_f32_slowpath) ;  /* 0x0000000c001c7944 */ /* 0x000fea0003c00000 */
[----:B------:R-:W-:-:S07]  /*2120*/  IMAD.MOV.U32 R6, RZ, RZ, R4 ;  /* 0x000000ffff067224 */ /* 0x000fce00078e0004 */
.L_x_28:
[----:B------:R-:W-:Y:S05]  /*2130*/  BSYNC.RECONVERGENT B3 ;  /* 0x0000000000037941 */ /* 0x000fea0003800200 */
.L_x_27:
[----:B------:R-:W0:Y:S01]  /*2140*/  LDCU UR4, c[0x0][0x3a4] ;  /* 0x00007480ff0477ac */ /* 0x000e220008000800 */
[----:B------:R-:W-:Y:S01]  /*2150*/  FSEL R6, R6, RZ, P3 ;  /* 0x000000ff06067208 */ /* 0x000fe20001800000 */
[----:B------:R-:W-:-:S03]  /*2160*/  IMAD.MOV.U32 R4, RZ, RZ, 0x1 ;  /* 0x00000001ff047424 */ /* 0x000fc600078e00ff */
[----:B0-----:R-:W-:-:S13]  /*2170*/  FSETP.GT.AND P0, PT, R6, UR4, PT ;  /* 0x0000000406007c0b */ /* 0x001fda000bf04000 */
[----:B------:R0:W-:Y:S02]  /*2180*/  @P0 STL.U8 [R16], R4 ;  /* 0x0000000410000387 */ /* 0x0001e40000100000 */
.L_x_26:
[----:B------:R-:W-:Y:S05]  /*2190*/  BSYNC.RECONVERGENT B2 ;  /* 0x0000000000027941 */ /* 0x000fea0003800200 */
.L_x_25:
[----:B------:R-:W-:Y:S01]  /*21a0*/  IADD3 R17, PT, PT, R17, 0x8, RZ ;  /* 0x0000000811117810 */ /* 0x000fe20007ffe0ff */
[----:B0-----:R-:W-:Y:S01]  /*21b0*/  VIADD R16, R16, 0x2 ;  /* 0x0000000210107836 */ /* 0x001fe20000000000 */
[----:B------:R-:W-:Y:S06]  /*21c0*/  @P2 BRA `(.L_x_29) ;  /* 0xfffffff8003c2947 */ /* 0x000fec000383ffff */
.L_x_14:
[----:B------:R-:W-:Y:S05]  /*21d0*/  BSYNC.RECONVERGENT B1 ;  /* 0x0000000000017941 */ /* 0x000fea0003800200 */
.L_x_13:
[----:B------:R-:W1:Y:S01]  /*21e0*/  LDCU UR4, c[0x0][0x3ac] ;  /* 0x00007580ff0477ac */ /* 0x000e620008000800 */
[----:B------:R-:W-:-:S04]  /*21f0*/  IADD3 R3, PT, PT, R3, 0x1, RZ ;  /* 0x0000000103037810 */ /* 0x000fc80007ffe0ff */
[----:B------:R-:W-:Y:S01]  /*2200*/  ISETP.LT.AND P1, PT, R3, R2, PT ;  /* 0x000000020300720c */ /* 0x000fe20003f21270 */
[----:B-1----:R-:W-:-:S05]  /*2210*/  IMAD.U32 R4, RZ, RZ, UR4 ;  /* 0x00000004ff047e24 */ /* 0x002fca000f8e00ff */
[----:B------:R-:W-:-:S13]  /*2220*/  ISETP.GE.AND P0, PT, R5, R4, PT ;  /* 0x000000040500720c */ /* 0x000fda0003f06270 */
[----:B------:R-:W-:Y:S05]  /*2230*/  @!P0 BRA P1, `(.L_x_30) ;  /* 0xfffffff000c48947 */ /* 0x000fea000083ffff */
.L_x_12:
[----:B------:R-:W-:Y:S05]  /*2240*/  BSYNC.RECONVERGENT B0 ;  /* 0x0000000000007941 */ /* 0x000fea0003800200 */
.L_x_11:
[----:B------:R-:W2:Y:S01]  /*2250*/  LDCU UR4, c[0x0][0x3a0] ;  /* 0x00007400ff0477ac */ /* 0x000ea20008000800 */
[----:B------:R-:W-:Y:S01]  /*2260*/  ISETP.GE.AND P0, PT, R4, 0x1, PT ;  /* 0x000000010400780c */ /* 0x000fe20003f06270 */
[----:B------:R-:W-:Y:S01]  /*2270*/  BSSY.RECONVERGENT B0, `(.L_x_31) ;  /* 0x0000041000007945 */ /* 0x000fe20003800200 */
[----:B--2---:R-:W-:-:S04]  /*2280*/  IMAD R11, R10, UR4, R11 ;  /* 0x000000040a0b7c24 */ /* 0x004fc8000f8e020b */
[----:B------:R-:W-:-:S07]  /*2290*/  IMAD R2, R11, R4, RZ ;  /* 0x000000040b027224 */ /* 0x000fce00078e02ff */
[----:B------:R-:W-:Y:S05]  /*22a0*/  @!P0 BRA `(.L_x_32) ;  /* 0x0000000000f48947 */ /* 0x000fea0003800000 */
[C---:B------:R-:W-:Y:S01]  /*22b0*/  ISETP.GE.U32.AND P0, PT, R4.reuse, 0x8, PT ;  /* 0x000000080400780c */ /* 0x040fe20003f06070 */
[----:B------:R-:W-:Y:S01]  /*22c0*/  BSSY.RECONVERGENT B1, `(.L_x_33) ;  /* 0x000001b000017945 */ /* 0x000fe20003800200 */
[----:B------:R-:W-:Y:S01]  /*22d0*/  LOP3.LUT R12, R4, 0x7, RZ, 0xc0, !PT ;  /* 0x00000007040c7812 */ /* 0x000fe200078ec0ff */
[----:B-1----:R-:W-:-:S03]  /*22e0*/  HFMA2 R3, -RZ, RZ, 0, 0 ;  /* 0x00000000ff037431 */ /* 0x002fc600000001ff */
[----:B------:R-:W-:-:S07]  /*22f0*/  ISETP.NE.AND P1, PT, R12, RZ, PT ;  /* 0x000000ff0c00720c */ /* 0x000fce0003f25270 */
[----:B------:R-:W-:Y:S06]  /*2300*/  @!P0 BRA `(.L_x_34) ;  /* 0x0000000000588947 */ /* 0x000fec0003800000 */
[----:B------:R-:W1:Y:S01]  /*2310*/  LDCU.64 UR4, c[0x0][0x390] ;  /* 0x00007200ff0477ac */ /* 0x000e620008000a00 */
[----:B------:R-:W-:Y:S01]  /*2320*/  LOP3.LUT R3, R4, 0x7ffffff8, RZ, 0xc0, !PT ;  /* 0x7ffffff804037812 */ /* 0x000fe200078ec0ff */
[----:B------:R-:W-:Y:S01]  /*2330*/  IMAD.MOV.U32 R11, RZ, RZ, R2 ;  /* 0x000000ffff0b7224 */ /* 0x000fe200078e0002 */
[----:B------:R-:W-:-:S03]  /*2340*/  MOV R13, 0xffffffff ;  /* 0xffffffff000d7802 */ /* 0x000fc60000000f00 */
[----:B------:R-:W-:Y:S01]  /*2350*/  IMAD.MOV R10, RZ, RZ, -R3 ;  /* 0x000000ffff0a7224 */ /* 0x000fe200078e0a03 */
[----:B-1----:R-:W-:-:S04]  /*2360*/  UIADD3 UR4, UP0, UPT, UR4, 0x10, URZ ;  /* 0x0000001004047890 */ /* 0x002fc8000ff1e0ff */
[----:B------:R-:W-:Y:S02]  /*2370*/  UIADD3.X UR5, UPT, UPT, URZ, UR5, URZ, UP0, !UPT ;  /* 0x00000005ff057290 */ /* 0x000fe400087fe4ff */
[----:B------:R-:W-:-:S04]  /*2380*/  MOV R8, UR4 ;  /* 0x0000000400087c02 */ /* 0x000fc80008000f00 */
[----:B------:R-:W-:-:S07]  /*2390*/  IMAD.U32 R9, RZ, RZ, UR5 ;  /* 0x00000005ff097e24 */ /* 0x000fce000f8e00ff */
.L_x_35:
[----:B01----:R-:W-:Y:S01]  /*23a0*/  IMAD.WIDE R6, R11, 0x4, R8 ;  /* 0x000000040b067825 */ /* 0x003fe200078e0208 */
[----:B------:R-:W-:-:S03]  /*23b0*/  IADD3 R10, PT, PT, R10, 0x8, RZ ;  /* 0x000000080a0a7810 */ /* 0x000fc60007ffe0ff */
[----:B------:R-:W-:Y:S01]  /*23c0*/  VIADD R11, R11, 0x8 ;  /* 0x000000080b0b7836 */ /* 0x000fe20000000000 */
[----:B------:R1:W-:Y:S01]  /*23d0*/  STG.E desc[UR8][R6.64+-0x10], R13 ;  /* 0xfffff00d06007986 */ /* 0x0003e2000c101908 */
[----:B------:R-:W-:-:S03]  /*23e0*/  ISETP.NE.AND P0, PT, R10, RZ, PT ;  /* 0x000000ff0a00720c */ /* 0x000fc60003f05270 */
[----:B------:R1:W-:Y:S04]  /*23f0*/  STG.E desc[UR8][R6.64+-0xc], R13 ;  /* 0xfffff40d06007986 */ /* 0x0003e8000c101908 */
[----:B------:R1:W-:Y:S04]  /*2400*/  STG.E desc[UR8][R6.64+-0x8], R13 ;  /* 0xfffff80d06007986 */ /* 0x0003e8000c101908 */
[----:B------:R1:W-:Y:S04]  /*2410*/  STG.E desc[UR8][R6.64+-0x4], R13 ;  /* 0xfffffc0d06007986 */ /* 0x0003e8000c101908 */
[----:B------:R1:W-:Y:S04]  /*2420*/  STG.E desc[UR8][R6.64], R13 ;  /* 0x0000000d06007986 */ /* 0x0003e8000c101908 */
[----:B------:R1:W-:Y:S04]  /*2430*/  STG.E desc[UR8][R6.64+0x4], R13 ;  /* 0x0000040d06007986 */ /* 0x0003e8000c101908 */
[----:B------:R1:W-:Y:S04]  /*2440*/  STG.E desc[UR8][R6.64+0x8], R13 ;  /* 0x0000080d06007986 */ /* 0x0003e8000c101908 */
[----:B------:R1:W-:Y:S01]  /*2450*/  STG.E desc[UR8][R6.64+0xc], R13 ;  /* 0x00000c0d06007986 */ /* 0x0003e2000c101908 */
[----:B------:R-:W-:Y:S05]  /*2460*/  @P0 BRA `(.L_x_35) ;  /* 0xfffffffc00cc0947 */ /* 0x000fea000383ffff */
.L_x_34:
[----:B------:R-:W-:Y:S05]  /*2470*/  BSYNC.RECONVERGENT B1 ;  /* 0x0000000000017941 */ /* 0x000fea0003800200 */
.L_x_33:
[----:B------:R-:W-:Y:S05]  /*2480*/  @!P1 BRA `(.L_x_32) ;  /* 0x00000000007c9947 */ /* 0x000fea0003800000 */
[----:B------:R-:W-:Y:S01]  /*2490*/  ISETP.GE.U32.AND P0, PT, R12, 0x4, PT ;  /* 0x000000040c00780c */ /* 0x000fe20003f06070 */
[----:B------:R-:W-:Y:S01]  /*24a0*/  BSSY.RECONVERGENT B1, `(.L_x_36) ;  /* 0x000000d000017945 */ /* 0x000fe20003800200 */
[----:B------:R-:W-:-:S04]  /*24b0*/  LOP3.LUT R8, R4, 0x3, RZ, 0xc0, !PT ;  /* 0x0000000304087812 */ /* 0x000fc800078ec0ff */
[----:B------:R-:W-:-:S07]  /*24c0*/  ISETP.NE.AND P1, PT, R8, RZ, PT ;  /* 0x000000ff0800720c */ /* 0x000fce0003f25270 */
[----:B------:R-:W-:Y:S06]  /*24d0*/  @!P0 BRA `(.L_x_37) ;  /* 0x0000000000248947 */ /* 0x000fec0003800000 */
[----:B01----:R-:W0:Y:S01]  /*24e0*/  LDC.64 R6, c[0x0][0x390] ;  /* 0x0000e400ff067b82 */ /* 0x003e220000000a00 */
[----:B------:R-:W-:Y:S01]  /*24f0*/  IADD3 R9, PT, PT, R2, R3, RZ ;  /* 0x0000000302097210 */ /* 0x000fe20007ffe0ff */
[----:B------:R-:W-:Y:S01]  /*2500*/  IMAD.MOV.U32 R11, RZ, RZ, -0x1 ;  /* 0xffffffffff0b7424 */ /* 0x000fe200078e00ff */
[----:B------:R-:W-:-:S03]  /*2510*/  IADD3 R3, PT, PT, R3, 0x4, RZ ;  /* 0x0000000403037810 */ /* 0x000fc60007ffe0ff */
[----:B0-----:R-:W-:-:S05]  /*2520*/  IMAD.WIDE R6, R9, 0x4, R6 ;  /* 0x0000000409067825 */ /* 0x001fca00078e0206 */
[----:B------:R2:W-:Y:S04]  /*2530*/  STG.E desc[UR8][R6.64], R11 ;  /* 0x0000000b06007986 */ /* 0x0005e8000c101908 */
[----:B------:R2:W-:Y:S04]  /*2540*/  STG.E desc[UR8][R6.64+0x4], R11 ;  /* 0x0000040b06007986 */ /* 0x0005e8000c101908 */
[----:B------:R2:W-:Y:S04]  /*2550*/  STG.E desc[UR8][R6.64+0x8], R11 ;  /* 0x0000080b06007986 */ /* 0x0005e8000c101908 */
[----:B------:R2:W-:Y:S02]  /*2560*/  STG.E desc[UR8][R6.64+0xc], R11 ;  /* 0x00000c0b06007986 */ /* 0x0005e4000c101908 */
.L_x_37:
[----:B------:R-:W-:Y:S05]  /*2570*/  BSYNC.RECONVERGENT B1 ;  /* 0x0000000000017941 */ /* 0x000fea0003800200 */
.L_x_36:
[----:B------:R-:W-:Y:S05]  /*2580*/  @!P1 BRA `(.L_x_32) ;  /* 0x00000000003c9947 */ /* 0x000fea0003800000 */
[----:B------:R-:W-:Y:S02]  /*2590*/  LOP3.LUT R4, R4, 0x1, RZ, 0xc0, !PT ;  /* 0x0000000104047812 */ /* 0x000fe400078ec0ff */
[----:B------:R-:W-:Y:S02]  /*25a0*/  ISETP.NE.AND P0, PT, R8, 0x1, PT ;  /* 0x000000010800780c */ /* 0x000fe40003f05270 */
[----:B------:R-:W-:-:S11]  /*25b0*/  ISETP.NE.U32.AND P1, PT, R4, 0x1, PT ;  /* 0x000000010400780c */ /* 0x000fd60003f25070 */
[----:B012---:R-:W0:Y:S01]  /*25c0*/  @P0 LDC.64 R6, c[0x0][0x390] ;  /* 0x0000e400ff060b82 */ /* 0x007e220000000a00 */
[----:B------:R-:W-:Y:S01]  /*25d0*/  @P0 IMAD.IADD R9, R2, 0x1, R3 ;  /* 0x0000000102090824 */ /* 0x000fe200078e0203 */
[----:B------:R-:W-:Y:S02]  /*25e0*/  @P0 IADD3 R3, PT, PT, R3, 0x2, RZ ;  /* 0x0000000203030810 */ /* 0x000fe40007ffe0ff */
[----:B------:R-:W-:-:S03]  /*25f0*/  @P0 MOV R13, 0xffffffff ;  /* 0xffffffff000d0802 */ /* 0x000fc60000000f00 */
[----:B------:R-:W-:Y:S01]  /*2600*/  @!P1 IMAD.IADD R3, R2, 0x1, R3 ;  /* 0x0000000102039824 */ /* 0x000fe200078e0203 */
[----:B------:R-:W1:Y:S01]  /*2610*/  @!P1 LDC.64 R10, c[0x0][0x390] ;  /* 0x0000e400ff0a9b82 */ /* 0x000e620000000a00 */
[----:B0-----:R-:W-:-:S05]  /*2620*/  @P0 IMAD.WIDE R8, R9, 0x4, R6 ;  /* 0x0000000409080825 */ /* 0x001fca00078e0206 */
[----:B------:R4:W-:Y:S01]  /*2630*/  @P0 STG.E desc[UR8][R8.64], R13 ;  /* 0x0000000d08000986 */ /* 0x0009e2000c101908 */
[----:B-1----:R-:W-:-:S03]  /*2640*/  @!P1 IMAD.WIDE R6, R3, 0x4, R10 ;  /* 0x0000000403069825 */ /* 0x002fc600078e020a */
[----:B------:R4:W-:Y:S01]  /*2650*/  @P0 STG.E desc[UR8][R8.64+0x4], R13 ;  /* 0x0000040d08000986 */ /* 0x0009e2000c101908 */
[----:B------:R-:W-:-:S05]  /*2660*/  @!P1 IMAD.MOV.U32 R3, RZ, RZ, -0x1 ;  /* 0xffffffffff039424 */ /* 0x000fca00078e00ff */
[----:B------:R4:W-:Y:S02]  /*2670*/  @!P1 STG.E desc[UR8][R6.64], R3 ;  /* 0x0000000306009986 */ /* 0x0009e4000c101908 */
.L_x_32:
[----:B------:R-:W-:Y:S05]  /*2680*/  BSYNC.RECONVERGENT B0 ;  /* 0x0000000000007941 */ /* 0x000fea0003800200 */
.L_x_31:
[----:B------:R-:W-:-:S13]  /*2690*/  ISETP.GE.AND P0, PT, R5, 0x1, PT ;  /* 0x000000010500780c */ /* 0x000fda0003f06270 */
[----:B------:R-:W-:Y:S05]  /*26a0*/  @!P0 EXIT ;  /* 0x000000000000894d */ /* 0x000fea0003800000 */
[C---:B------:R-:W-:Y:S01]  /*26b0*/  ISETP.GE.U32.AND P0, PT, R5.reuse, 0x4, PT ;  /* 0x000000040500780c */ /* 0x040fe20003f06070 */
[----:B------:R-:W-:Y:S01]  /*26c0*/  BSSY.RECONVERGENT B0, `(.L_x_38) ;  /* 0x000005c000007945 */ /* 0x000fe20003800200 */
[----:B------:R-:W-:Y:S01]  /*26d0*/  HFMA2 R23, -RZ, RZ, 0, 0 ;  /* 0x00000000ff177431 */ /* 0x000fe200000001ff */
[----:B-1--4-:R-:W-:-:S10]  /*26e0*/  LOP3.LUT R3, R5, 0x3, RZ, 0xc0, !PT ;  /* 0x0000000305037812 */ /* 0x012fd400078ec0ff */
[----:B------:R-:W-:Y:S05]  /*26f0*/  @!P0 BRA `(.L_x_39) ;  /* 0x0000000400608947 */ /* 0x000fea0003800000 */
[----:B------:R-:W1:Y:S01]  /*2700*/  LDCU.64 UR4, c[0x0][0x390] ;  /* 0x00007200ff0477ac */ /* 0x000e620008000a00 */
[----:B------:R-:W-:Y:S01]  /*2710*/  LOP3.LUT R23, R5, 0x7ffffffc, RZ, 0xc0, !PT ;  /* 0x7ffffffc05177812 */ /* 0x000fe200078ec0ff */
[----:B------:R-:W-:Y:S01]  /*2720*/  BSSY.RELIABLE B1, `(.L_x_40) ;  /* 0x000004a000017945 */ /* 0x000fe20003800100 */
[----:B------:R-:W-:Y:S01]  /*2730*/  MOV R21, R0 ;  /* 0x0000000000157202 */ /* 0x000fe20000000f00 */
[----:B------:R-:W-:Y:S02]  /*2740*/  IMAD.MOV.U32 R20, RZ, RZ, R2 ;  /* 0x000000ffff147224 */ /* 0x000fe400078e0002 */
[----:B------:R-:W-:-:S05]  /*2750*/  IMAD.MOV R22, RZ, RZ, -R23 ;  /* 0x000000ffff167224 */ /* 0x000fca00078e0a17 */
[----:B------:R-:W-:Y:S01]  /*2760*/  ISETP.GE.AND P0, PT, R22, RZ, PT ;  /* 0x000000ff1600720c */ /* 0x000fe20003f06270 */
[----:B-1----:R-:W-:-:S04]  /*2770*/  UIADD3 UR4, UP0, UPT, UR4, 0x8, URZ ;  /* 0x0000000804047890 */ /* 0x002fc8000ff1e0ff */
[----:B------:R-:W-:Y:S02]  /*2780*/  UIADD3.X UR5, UPT, UPT, URZ, UR5, URZ, UP0, !UPT ;  /* 0x00000005ff057290 */ /* 0x000fe400087fe4ff */
[----:B------:R-:W-:-:S04]  /*2790*/  MOV R24, UR4 ;  /* 0x0000000400187c02 */ /* 0x000fc80008000f00 */
[----:B------:R-:W-:Y:S02]  /*27a0*/  IMAD.U32 R25, RZ, RZ, UR5 ;  /* 0x00000005ff197e24 */ /* 0x000fe4000f8e00ff */
[----:B------:R-:W-:Y:S05]  /*27b0*/  @P0 BRA `(.L_x_41) ;  /* 0x0000000400000947 */ /* 0x000fea0003800000 */
[----:B------:R-:W-:Y:S01]  /*27c0*/  IADD3 R4, PT, PT, -R22, RZ, RZ ;  /* 0x000000ff16047210 */ /* 0x000fe20007ffe1ff */
[----:B------:R-:W-:Y:S01]  /*27d0*/  BSSY.RECONVERGENT B2, `(.L_x_42) ;  /* 0x0000025000027945 */ /* 0x000fe20003800200 */
[----:B------:R-:W-:Y:S02]  /*27e0*/  PLOP3.LUT P0, PT, PT, PT, PT, 0x80, 0x8 ;  /* 0x000000000008781c */ /* 0x000fe40003f0f070 */
[----:B------:R-:W-:-:S13]  /*27f0*/  ISETP.GT.AND P1, PT, R4, 0xc, PT ;  /* 0x0000000c0400780c */ /* 0x000fda0003f24270 */
[----:B------:R-:W-:Y:S05]  /*2800*/  @!P1 BRA `(.L_x_43) ;  /* 0x0000000000849947 */ /* 0x000fea0003800000 */
[----:B------:R-:W-:-:S13]  /*2810*/  PLOP3.LUT P0, PT, PT, PT, PT, 0x8, 0x80 ;  /* 0x000000000080781c */ /* 0x000fda0003f0e170 */
.L_x_44:
[----:B012---:R-:W2:Y:S04]  /*2820*/  LDL.128 R4, [R21] ;  /* 0x0000000015047983 */ /* 0x007ea80000100c00 */
[----:B------:R-:W4:Y:S04]  /*2830*/  LDL.128 R8, [R21+0x10] ;  /* 0x0000100015087983 */ /* 0x000f280000100c00 */
[----:B------:R-:W5:Y:S04]  /*2840*/  LDL.128 R12, [R21+0x20] ;  /* 0x00002000150c7983 */ /* 0x000f680000100c00 */
[----:B------:R0:W3:Y:S01]  /*2850*/  LDL.128 R16, [R21+0x30] ;  /* 0x0000300015107983 */ /* 0x0000e20000100c00 */
[----:B------:R-:W-:Y:S01]  /*2860*/  IMAD.WIDE R26, R20, 0x4, R24 ;  /* 0x00000004141a7825 */ /* 0x000fe200078e0218 */
[----:B------:R-:W-:-:S03]  /*2870*/  IADD3 R22, PT, PT, R22, 0x10, RZ ;  /* 0x0000001016167810 */ /* 0x000fc60007ffe0ff */
[----:B------:R-:W-:Y:S01]  /*2880*/  VIADD R29, R20, 0x4 ;  /* 0x00000004141d7836 */ /* 0x000fe20000000000 */
[----:B------:R-:W-:Y:S02]  /*2890*/  ISETP.GE.AND P1, PT, R22, -0xc, PT ;  /* 0xfffffff41600780c */ /* 0x000fe40003f26270 */
[----:B0-----:R-:W-:Y:S01]  /*28a0*/  IADD3 R21, PT, PT, R21, 0x40, RZ ;  /* 0x0000004015157810 */ /* 0x001fe20007ffe0ff */
[----:B------:R-:W-:Y:S01]  /*28b0*/  IMAD.WIDE R28, R29, 0x4, R24 ;  /* 0x000000041d1c7825 */ /* 0x000fe200078e0218 */
[----:B--2---:R0:W-:Y:S04]  /*28c0*/  STG.E desc[UR8][R26.64+-0x4], R5 ;  /* 0xfffffc051a007986 */ /* 0x0041e8000c101908 */
[----:B------:R1:W-:Y:S04]  /*28d0*/  STG.E desc[UR8][R26.64+0x4], R7 ;  /* 0x000004071a007986 */ /* 0x0003e8000c101908 */
[----:B------:R2:W-:Y:S01]  /*28e0*/  STG.E desc[UR8][R26.64+-0x8], R4 ;  /* 0xfffff8041a007986 */ /* 0x0005e2000c101908 */
[----:B0-----:R-:W-:-:S03]  /*28f0*/  IADD3 R5, PT, PT, R20, 0x8, RZ ;  /* 0x0000000814057810 */ /* 0x001fc60007ffe0ff */
[----:B------:R0:W-:Y:S01]  /*2900*/  STG.E desc[UR8][R26.64], R6 ;  /* 0x000000061a007986 */ /* 0x0001e2000c101908 */
[----:B-1----:R-:W-:-:S03]  /*2910*/  VIADD R7, R20, 0xc ;  /* 0x0000000c14077836 */ /* 0x002fc60000000000 */
[----:B----4-:R1:W-:Y:S01]  /*2920*/  STG.E desc[UR8][R28.64+-0x8], R8 ;  /* 0xfffff8081c007986 */ /* 0x0103e2000c101908 */
[----:B------:R-:W-:Y:S02]  /*2930*/  VIADD R20, R20, 0x10 ;  /* 0x0000001014147836 */ /* 0x000fe40000000000 */
[--C-:B--2---:R-:W-:Y:S01]  /*2940*/  IMAD.WIDE R4, R5, 0x4, R24.reuse ;  /* 0x0000000405047825 */ /* 0x104fe200078e0218 */
[----:B------:R1:W-:Y:S03]  /*2950*/  STG.E desc[UR8][R28.64+-0x4], R9 ;  /* 0xfffffc091c007986 */ /* 0x0003e6000c101908 */
[----:B0-----:R-:W-:Y:S01]  /*2960*/  IMAD.WIDE R6, R7, 0x4, R24 ;  /* 0x0000000407067825 */ /* 0x001fe200078e0218 */
[----:B------:R1:W-:Y:S04]  /*2970*/  STG.E desc[UR8][R28.64], R10 ;  /* 0x0000000a1c007986 */ /* 0x0003e8000c101908 */
[----:B------:R1:W-:Y:S04]  /*2980*/  STG.E desc[UR8][R28.64+0x4], R11 ;  /* 0x0000040b1c007986 */ /* 0x0003e8000c101908 */
[----:B-----5:R1:W-:Y:S04]  /*2990*/  STG.E desc[UR8][R4.64+-0x8], R12 ;  /* 0xfffff80c04007986 */ /* 0x0203e8000c101908 */
[----:B------:R1:W-:Y:S04]  /*29a0*/  STG.E desc[UR8][R4.64+-0x4], R13 ;  /* 0xfffffc0d04007986 */ /* 0x0003e8000c101908 */
[----:B------:R1:W-:Y:S04]  /*29b0*/  STG.E desc[UR8][R4.64], R14 ;  /* 0x0000000e04007986 */ /* 0x0003e8000c101908 */
[----:B------:R1:W-:Y:S04]  /*29c0*/  STG.E desc[UR8][R4.64+0x4], R15 ;  /* 0x0000040f04007986 */ /* 0x0003e8000c101908 */
[----:B---3--:R1:W-:Y:S04]  /*29d0*/  STG.E desc[UR8][R6.64+-0x8], R16 ;  /* 0xfffff81006007986 */ /* 0x0083e8000c101908 */
[----:B------:R1:W-:Y:S04]  /*29e0*/  STG.E desc[UR8][R6.64+-0x4], R17 ;  /* 0xfffffc1106007986 */ /* 0x0003e8000c101908 */
[----:B------:R1:W-:Y:S04]  /*29f0*/  STG.E desc[UR8][R6.64], R18 ;  /* 0x0000001206007986 */ /* 0x0003e8000c101908 */
[----:B------:R1:W-:Y:S01]  /*2a00*/  STG.E desc[UR8][R6.64+0x4], R19 ;  /* 0x0000041306007986 */ /* 0x0003e2000c101908 */
[----:B------:R-:W-:Y:S05]  /*2a10*/  @!P1 BRA `(.L_x_44) ;  /* 0xfffffffc00809947 */ /* 0x000fea000383ffff */
.L_x_43:
[----:B------:R-:W-:Y:S05]  /*2a20*/  BSYNC.RECONVERGENT B2 ;  /* 0x0000000000027941 */ /* 0x000fea0003800200 */
.L_x_42:
[----:B-1----:R-:W-:Y:S01]  /*2a30*/  IMAD.MOV R4, RZ, RZ, -R22 ;  /* 0x000000ffff047224 */ /* 0x002fe200078e0a16 */
[----:B------:R-:W-:Y:S04]  /*2a40*/  BSSY.RECONVERGENT B2, `(.L_x_45) ;  /* 0x0000014000027945 */ /* 0x000fe80003800200 */
[----:B------:R-:W-:-:S13]  /*2a50*/  ISETP.GT.AND P1, PT, R4, 0x4, PT ;  /* 0x000000040400780c */ /* 0x000fda0003f24270 */
[----:B------:R-:W-:Y:S05]  /*2a60*/  @!P1 BRA `(.L_x_46) ;  /* 0x0000000000449947 */ /* 0x000fea0003800000 */
[----:B0-2---:R-:W2:Y:S04]  /*2a70*/  LDL.128 R4, [R21] ;  /* 0x0000000015047983 */ /* 0x005ea80000100c00 */
[----:B------:R0:W4:Y:S01]  /*2a80*/  LDL.128 R8, [R21+0x10] ;  /* 0x0000100015087983 */ /* 0x0001220000100c00 */
[C---:B------:R-:W-:Y:S01]  /*2a90*/  IADD3 R15, PT, PT, R20.reuse, 0x4, RZ ;  /* 0x00000004140f7810 */ /* 0x040fe20007ffe0ff */
[C-C-:B------:R-:W-:Y:S01]  /*2aa0*/  IMAD.WIDE R12, R20.reuse, 0x4, R24.reuse ;  /* 0x00000004140c7825 */ /* 0x140fe200078e0218 */
[----:B------:R-:W-:Y:S02]  /*2ab0*/  PLOP3.LUT P0, PT, PT, PT, PT, 0x8, 0x80 ;  /* 0x000000000080781c */ /* 0x000fe40003f0e170 */
[----:B------:R-:W-:Y:S01]  /*2ac0*/  IADD3 R20, PT, PT, R20, 0x8, RZ ;  /* 0x0000000814147810 */ /* 0x000fe20007ffe0ff */
[----:B------:R-:W-:-:S04]  /*2ad0*/  IMAD.WIDE R14, R15, 0x4, R24 ;  /* 0x000000040f0e7825 */ /* 0x000fc800078e0218 */
[----:B------:R-:W-:Y:S02]  /*2ae0*/  VIADD R22, R22, 0x8 ;  /* 0x0000000816167836 */ /* 0x000fe40000000000 */
[----:B0-----:R-:W-:Y:S01]  /*2af0*/  VIADD R21, R21, 0x20 ;  /* 0x0000002015157836 */ /* 0x001fe20000000000 */
[----:B--2---:R1:W-:Y:S04]  /*2b00*/  STG.E desc[UR8][R12.64+-0x8], R4 ;  /* 0xfffff8040c007986 */ /* 0x0043e8000c101908 */
[----:B------:R1:W-:Y:S04]  /*2b10*/  STG.E desc[UR8][R12.64+-0x4], R5 ;  /* 0xfffffc050c007986 */ /* 0x0003e8000c101908 */
[----:B------:R1:W-:Y:S04]  /*2b20*/  STG.E desc[UR8][R12.64], R6 ;  /* 0x000000060c007986 */ /* 0x0003e8000c101908 */
[----:B------:R1:W-:Y:S04]  /*2b30*/  STG.E desc[UR8][R12.64+0x4], R7 ;  /* 0x000004070c007986 */ /* 0x0003e8000c101908 */
[----:B----4-:R1:W-:Y:S04]  /*2b40*/  STG.E desc[UR8][R14.64+-0x8], R8 ;  /* 0xfffff8080e007986 */ /* 0x0103e8000c101908 */
[----:B------:R1:W-:Y:S04]  /*2b50*/  STG.E desc[UR8][R14.64+-0x4], R9 ;  /* 0xfffffc090e007986 */ /* 0x0003e8000c101908 */
[----:B------:R1:W-:Y:S04]  /*2b60*/  STG.E desc[UR8][R14.64], R10 ;  /* 0x0000000a0e007986 */ /* 0x0003e8000c101908 */
[----:B------:R1:W-:Y:S02]  /*2b70*/  STG.E desc[UR8][R14.64+0x4], R11 ;  /* 0x0000040b0e007986 */ /* 0x0003e4000c101908 */
.L_x_46:
[----:B------:R-:W-:Y:S05]  /*2b80*/  BSYNC.RECONVERGENT B2 ;  /* 0x0000000000027941 */ /* 0x000fea0003800200 */
.L_x_45:
[----:B------:R-:W-:-:S13]  /*2b90*/  ISETP.NE.OR P0, PT, R22, RZ, P0 ;  /* 0x000000ff1600720c */ /* 0x000fda0000705670 */
[----:B------:R-:W-:Y:S05]  /*2ba0*/  @!P0 BREAK.RELIABLE B1 ;  /* 0x0000000000018942 */ /* 0x000fea0003800100 */
[----:B------:R-:W-:Y:S05]  /*2bb0*/  @!P0 BRA `(.L_x_39) ;  /* 0x0000000000308947 */ /* 0x000fea0003800000 */
.L_x_41:
[----:B------:R-:W-:Y:S05]  /*2bc0*/  BSYNC.RELIABLE B1 ;  /* 0x0000000000017941 */ /* 0x000fea0003800100 */
.L_x_40:
[----:B012-4-:R0:W2:Y:S01]  /*2bd0*/  LDL.128 R4, [R21] ;  /* 0x0000000015047983 */ /* 0x0170a20000100c00 */
[----:B------:R-:W-:Y:S01]  /*2be0*/  IMAD.WIDE R8, R20, 0x4, R24 ;  /* 0x0000000414087825 */ /* 0x000fe200078e0218 */
[----:B------:R-:W-:-:S03]  /*2bf0*/  IADD3 R22, PT, PT, R22, 0x4, RZ ;  /* 0x0000000416167810 */ /* 0x000fc60007ffe0ff */
[----:B------:R-:W-:Y:S01]  /*2c00*/  VIADD R20, R20, 0x4 ;  /* 0x0000000414147836 */ /* 0x000fe20000000000 */
[----:B------:R-:W-:Y:S02]  /*2c10*/  ISETP.NE.AND P0, PT, R22, RZ, PT ;  /* 0x000000ff1600720c */ /* 0x000fe40003f05270 */
[----:B0-----:R-:W-:Y:S01]  /*2c20*/  IADD3 R21, PT, PT, R21, 0x10, RZ ;  /* 0x0000001015157810 */ /* 0x001fe20007ffe0ff */
[----:B--2---:R4:W-:Y:S04]  /*2c30*/  STG.E desc[UR8][R8.64+-0x8], R4 ;  /* 0xfffff80408007986 */ /* 0x0049e8000c101908 */
[----:B------:R4:W-:Y:S04]  /*2c40*/  STG.E desc[UR8][R8.64+-0x4], R5 ;  /* 0xfffffc0508007986 */ /* 0x0009e8000c101908 */
[----:B------:R4:W-:Y:S04]  /*2c50*/  STG.E desc[UR8][R8.64], R6 ;  /* 0x0000000608007986 */ /* 0x0009e8000c101908 */
[----:B------:R4:W-:Y:S01]  /*2c60*/  STG.E desc[UR8][R8.64+0x4], R7 ;  /* 0x0000040708007986 */ /* 0x0009e2000c101908 */
[----:B------:R-:W-:Y:S05]  /*2c70*/  @P0 BRA `(.L_x_40) ;  /* 0xfffffffc00d40947 */ /* 0x000fea000383ffff */
.L_x_39:
[----:B------:R-:W-:Y:S05]  /*2c80*/  BSYNC.RECONVERGENT B0 ;  /* 0x0000000000007941 */ /* 0x000fea0003800200 */
.L_x_38:
[----:B------:R-:W-:Y:S05]  /*2c90*/  WARPSYNC.ALL ;  /* 0x0000000000007948 */ /* 0x000fea0003800000 */
[----:B------:R-:W-:-:S13]  /*2ca0*/  ISETP.NE.AND P0, PT, R3, RZ, PT ;  /* 0x000000ff0300720c */ /* 0x000fda0003f05270 */
[----:B------:R-:W-:Y:S05]  /*2cb0*/  @!P0 EXIT ;  /* 0x000000000000894d */ /* 0x000fea0003800000 */
[----:B-1--4-:R-:W1:Y:S01]  /*2cc0*/  LDC.64 R4, c[0x0][0x390] ;  /* 0x0000e400ff047b82 */ /* 0x012e620000000a00 */
[----:B0-2---:R-:W-:Y:S02]  /*2cd0*/  IMAD.IADD R7, R2, 0x1, R23 ;  /* 0x0000000102077824 */ /* 0x005fe400078e0217 */
[----:B------:R-:W-:Y:S01]  /*2ce0*/  IMAD R23, R23, 0x4, R0 ;  /* 0x0000000417177824 */ /* 0x000fe200078e0200 */
[----:B------:R-:W-:-:S07]  /*2cf0*/  IADD3 R0, PT, PT, -R3, RZ, RZ ;  /* 0x000000ff03007210 */ /* 0x000fce0007ffe1ff */
.L_x_47:
[----:B0-----:R0:W2:Y:S01]  /*2d00*/  LDL R9, [R23] ;  /* 0x0000000017097983 */ /* 0x0010a20000100800 */
[C---:B-1----:R-:W-:Y:S01]  /*2d10*/  IMAD.WIDE R2, R7.reuse, 0x4, R4 ;  /* 0x0000000407027825 */ /* 0x042fe200078e0204 */
[----:B------:R-:W-:-:S03]  /*2d20*/  IADD3 R7, PT, PT, R7, 0x1, RZ ;  /* 0x0000000107077810 */ /* 0x000fc60007ffe0ff */
[----:B------:R-:W-:Y:S02]  /*2d30*/  VIADD R0, R0, 0x1 ;  /* 0x0000000100007836 */ /* 0x000fe40000000000 */
[----:B0-----:R-:W-:-:S03]  /*2d40*/  VIADD R23, R23, 0x4 ;  /* 0x0000000417177836 */ /* 0x001fc60000000000 */
[----:B------:R-:W-:Y:S01]  /*2d50*/  ISETP.NE.AND P0, PT, R0, RZ, PT ;  /* 0x000000ff0000720c */ /* 0x000fe20003f05270 */
[----:B--2---:R0:W-:-:S12]  /*2d60*/  STG.E desc[UR8][R2.64], R9 ;  /* 0x0000000902007986 */ /* 0x0041d8000c101908 */
[----:B------:R-:W-:Y:S05]  /*2d70*/  @P0 BRA `(.L_x_47) ;  /* 0xfffffffc00e00947 */ /* 0x000fea000383ffff */
[----:B------:R-:W-:Y:S05]  /*2d80*/  EXIT ;  /* 0x000000000000794d */ /* 0x000fea0003800000 */
        .weak           $__internal_0_$__cuda_sm3x_div_rn_noftz_f32_slowpath
        .type           $__internal_0_$__cuda_sm3x_div_rn_noftz_f32_slowpath,@function
        .size           $__internal_0_$__cuda_sm3x_div_rn_noftz_f32_slowpath,(.L_x_60 - $__internal_0_$__cuda_sm3x_div_rn_noftz_f32_slowpath)
$__internal_0_$__cuda_sm3x_div_rn_noftz_f32_slowpath:
[----:B------:R-:W-:Y:S01]  /*2d90*/  SHF.R.U32.HI R18, RZ, 0x17, R7 ;  /* 0x00000017ff127819 */ /* 0x000fe20000011607 */
[----:B------:R-:W-:Y:S01]  /*2da0*/  BSSY.RECONVERGENT B5, `(.L_x_48) ;  /* 0x0000063000057945 */ /* 0x000fe20003800200 */
[----:B------:R-:W-:Y:S02]  /*2db0*/  SHF.R.U32.HI R20, RZ, 0x17, R4 ;  /* 0x00000017ff147819 */ /* 0x000fe40000011604 */
[----:B------:R-:W-:Y:S02]  /*2dc0*/  LOP3.LUT R18, R18, 0xff, RZ, 0xc0, !PT ;  /* 0x000000ff12127812 */ /* 0x000fe400078ec0ff */
[----:B------:R-:W-:Y:S02]  /*2dd0*/  LOP3.LUT R20, R20, 0xff, RZ, 0xc0, !PT ;  /* 0x000000ff14147812 */ /* 0x000fe400078ec0ff */
[----:B------:R-:W-:-:S03]  /*2de0*/  IADD3 R21, PT, PT, R18, -0x1, RZ ;  /* 0xffffffff12157810 */ /* 0x000fc60007ffe0ff */
[----:B------:R-:W-:Y:S01]  /*2df0*/  VIADD R19, R20, 0xffffffff ;  /* 0xffffffff14137836 */ /* 0x000fe20000000000 */
[----:B------:R-:W-:-:S04]  /*2e00*/  ISETP.GT.U32.AND P0, PT, R21, 0xfd, PT ;  /* 0x000000fd1500780c */ /* 0x000fc80003f04070 */
[----:B------:R-:W-:-:S13]  /*2e10*/  ISETP.GT.U32.OR P0, PT, R19, 0xfd, P0 ;  /* 0x000000fd1300780c */ /* 0x000fda0000704470 */
[----:B------:R-:W-:Y:S01]  /*2e20*/  @!P0 MOV R19, RZ ;  /* 0x000000ff00138202 */ /* 0x000fe20000000f00 */
[----:B------:R-:W-:Y:S06]  /*2e30*/  @!P0 BRA `(.L_x_49) ;  /* 0x0000000000608947 */ /* 0x000fec0003800000 */
[----:B------:R-:W-:Y:S02]  /*2e40*/  FSETP.GTU.FTZ.AND P0, PT, |R4|, +INF , PT ;  /* 0x7f8000000400780b */ /* 0x000fe40003f1c200 */
[----:B------:R-:W-:-:S04]  /*2e50*/  FSETP.GTU.FTZ.AND P1, PT, |R7|, +INF , PT ;  /* 0x7f8000000700780b */ /* 0x000fc80003f3c200 */
[----:B------:R-:W-:-:S13]  /*2e60*/  PLOP3.LUT P0, PT, P0, P1, PT, 0xf8, 0x8f ;  /* 0x00000000008f781c */ /* 0x000fda0000703f70 */
[----:B------:R-:W-:Y:S05]  /*2e70*/  @P0 BRA `(.L_x_50) ;  /* 0x0000000400500947 */ /* 0x000fea0003800000 */
[----:B------:R-:W-:-:S13]  /*2e80*/  LOP3.LUT P0, RZ, R7, 0x7fffffff, R4, 0xc8, !PT ;  /* 0x7fffffff07ff7812 */ /* 0x000fda000780c804 */
[----:B------:R-:W-:Y:S05]  /*2e90*/  @!P0 BRA `(.L_x_51) ;  /* 0x0000000400408947 */ /* 0x000fea0003800000 */
[C---:B------:R-:W-:Y:S02]  /*2ea0*/  FSETP.NEU.FTZ.AND P4, PT, |R4|.reuse, +INF , PT ;  /* 0x7f8000000400780b */ /* 0x040fe40003f9d200 */
[----:B------:R-:W-:Y:S02]  /*2eb0*/  FSETP.NEU.FTZ.AND P1, PT, |R7|, +INF , PT ;  /* 0x7f8000000700780b */ /* 0x000fe40003f3d200 */
[----:B------:R-:W-:-:S11]  /*2ec0*/  FSETP.NEU.FTZ.AND P0, PT, |R4|, +INF , PT ;  /* 0x7f8000000400780b */ /* 0x000fd60003f1d200 */
[----:B------:R-:W-:Y:S05]  /*2ed0*/  @!P1 BRA !P4, `(.L_x_51) ;  /* 0x0000000400309947 */ /* 0x000fea0006000000 */
[----:B------:R-:W-:-:S04]  /*2ee0*/  LOP3.LUT P4, RZ, R4, 0x7fffffff, RZ, 0xc0, !PT ;  /* 0x7fffffff04ff7812 */ /* 0x000fc8000788c0ff */
[----:B------:R-:W-:-:S13]  /*2ef0*/  PLOP3.LUT P1, PT, P1, P4, PT, 0x2f, 0xf2 ;  /* 0x0000000000f2781c */ /* 0x000fda0000f28577 */
[----:B------:R-:W-:Y:S05]  /*2f00*/  @P1 BRA `(.L_x_52) ;  /* 0x00000004001c1947 */ /* 0x000fea0003800000 */
[----:B------:R-:W-:-:S04]  /*2f10*/  LOP3.LUT P1, RZ, R7, 0x7fffffff, RZ, 0xc0, !PT ;  /* 0x7fffffff07ff7812 */ /* 0x000fc8000782c0ff */
[----:B------:R-:W-:-:S13]  /*2f20*/  PLOP3.LUT P0, PT, P0, P1, PT, 0x2f, 0xf2 ;  /* 0x0000000000f2781c */ /* 0x000fda0000702577 */
[----:B------:R-:W-:Y:S05]  /*2f30*/  @P0 BRA `(.L_x_53) ;  /* 0x0000000400040947 */ /* 0x000fea0003800000 */
[----:B------:R-:W-:Y:S01]  /*2f40*/  VIADD R19, R20, 0xffffffff ;  /* 0xffffffff14137836 */ /* 0x000fe20000000000 */
[----:B------:R-:W-:-:S04]  /*2f50*/  ISETP.GE.AND P1, PT, R21, RZ, PT ;  /* 0x000000ff1500720c */ /* 0x000fc80003f26270 */
[----:B------:R-:W-:-:S09]  /*2f60*/  ISETP.GE.AND P0, PT, R19, RZ, PT ;  /* 0x000000ff1300720c */ /* 0x000fd20003f06270 */
[----:B------:R-:W-:-:S04]  /*2f70*/  @!P1 FFMA R7, R7, 1.84467440737095516160e+19, RZ ;  /* 0x5f80000007079823 */ /* 0x000fc800000000ff */
[----:B------:R-:W-:Y:S01]  /*2f80*/  @P0 MOV R19, RZ ;  /* 0x000000ff00130202 */ /* 0x000fe20000000f00 */
[----:B------:R-:W-:Y:S02]  /*2f90*/  @!P0 IMAD.MOV.U32 R19, RZ, RZ, -0x40 ;  /* 0xffffffc0ff138424 */ /* 0x000fe400078e00ff */
[----:B------:R-:W-:-:S03]  /*2fa0*/  @!P0 FFMA R4, R4, 1.84467440737095516160e+19, RZ ;  /* 0x5f80000004048823 */ /* 0x000fc600000000ff */
[----:B------:R-:W-:-:S07]  /*2fb0*/  @!P1 IADD3 R19, PT, PT, R19, 0x40, RZ ;  /* 0x0000004013139810 */ /* 0x000fce0007ffe0ff */
.L_x_49:
[----:B------:R-:W-:Y:S01]  /*2fc0*/  LEA R22, R18, 0xc0800000, 0x17 ;  /* 0xc080000012167811 */ /* 0x000fe200078eb8ff */
[----:B------:R-:W-:Y:S04]  /*2fd0*/  BSSY.RECONVERGENT B6, `(.L_x_54) ;  /* 0x0000036000067945 */ /* 0x000fe80003800200 */
[----:B------:R-:W-:Y:S01]  /*2fe0*/  IMAD.IADD R22, R7, 0x1, -R22 ;  /* 0x0000000107167824 */ /* 0x000fe200078e0a16 */
[----:B------:R-:W-:-:S03]  /*2ff0*/  IADD3 R7, PT, PT, R20, -0x7f, RZ ;  /* 0xffffff8114077810 */ /* 0x000fc60007ffe0ff */
[----:B------:R-:W0:Y:S01]  /*3000*/  MUFU.RCP R21, R22 ;  /* 0x0000001600157308 */ /* 0x000e220000001000 */
[----:B------:R-:W-:Y:S01]  /*3010*/  FADD.FTZ R23, -R22, -RZ ;  /* 0x800000ff16177221 */ /* 0x000fe20000010100 */
[C---:B------:R-:W-:Y:S01]  /*3020*/  IMAD R4, R7.reuse, -0x800000, R4 ;  /* 0xff80000007047824 */ /* 0x040fe200078e0204 */
[----:B------:R-:W-:-:S05]  /*3030*/  IADD3 R18, PT, PT, R7, 0x7f, -R18 ;  /* 0x0000007f07127810 */ /* 0x000fca0007ffe812 */
[----:B------:R-:W-:Y:S02]  /*3040*/  IMAD.IADD R18, R18, 0x1, R19 ;  /* 0x0000000112127824 */ /* 0x000fe400078e0213 */
[----:B0-----:R-:W-:-:S04]  /*3050*/  FFMA R20, R21, R23, 1 ;  /* 0x3f80000015147423 */ /* 0x001fc80000000017 */
[----:B------:R-:W-:-:S04]  /*3060*/  FFMA R21, R21, R20, R21 ;  /* 0x0000001415157223 */ /* 0x000fc80000000015 */
[----:B------:R-:W-:-:S04]  /*3070*/  FFMA R20, R4, R21, RZ ;  /* 0x0000001504147223 */ /* 0x000fc800000000ff */
[----:B------:R-:W-:-:S04]  /*3080*/  FFMA R24, R23, R20, R4 ;  /* 0x0000001417187223 */ /* 0x000fc80000000004 */
[----:B------:R-:W-:-:S04]  /*3090*/  FFMA R20, R21, R24, R20 ;  /* 0x0000001815147223 */ /* 0x000fc80000000014 */
[----:B------:R-:W-:-:S04]  /*30a0*/  FFMA R23, R23, R20, R4 ;  /* 0x0000001417177223 */ /* 0x000fc80000000004 */
[----:B------:R-:W-:-:S05]  /*30b0*/  FFMA R4, R21, R23, R20 ;  /* 0x0000001715047223 */ /* 0x000fca0000000014 */
[----:B------:R-:W-:-:S04]  /*30c0*/  SHF.R.U32.HI R7, RZ, 0x17, R4 ;  /* 0x00000017ff077819 */ /* 0x000fc80000011604 */
[----:B------:R-:W-:-:S04]  /*30d0*/  LOP3.LUT R7, R7, 0xff, RZ, 0xc0, !PT ;  /* 0x000000ff07077812 */ /* 0x000fc800078ec0ff */
[----:B------:R-:W-:-:S05]  /*30e0*/  IADD3 R22, PT, PT, R7, R18, RZ ;  /* 0x0000001207167210 */ /* 0x000fca0007ffe0ff */
[----:B------:R-:W-:-:S05]  /*30f0*/  VIADD R7, R22, 0xffffffff ;  /* 0xffffffff16077836 */ /* 0x000fca0000000000 */
[----:B------:R-:W-:-:S13]  /*3100*/  ISETP.GE.U32.AND P0, PT, R7, 0xfe, PT ;  /* 0x000000fe0700780c */ /* 0x000fda0003f06070 */
[----:B------:R-:W-:Y:S05]  /*3110*/  @!P0 BRA `(.L_x_55) ;  /* 0x0000000000808947 */ /* 0x000fea0003800000 */
[----:B------:R-:W-:-:S13]  /*3120*/  ISETP.GT.AND P0, PT, R22, 0xfe, PT ;  /* 0x000000fe1600780c */ /* 0x000fda0003f04270 */
[----:B------:R-:W-:Y:S05]  /*3130*/  @P0 BRA `(.L_x_56) ;  /* 0x00000000006c0947 */ /* 0x000fea0003800000 */
[----:B------:R-:W-:-:S13]  /*3140*/  ISETP.GE.AND P0, PT, R22, 0x1, PT ;  /* 0x000000011600780c */ /* 0x000fda0003f06270 */
[----:B------:R-:W-:Y:S05]  /*3150*/  @P0 BRA `(.L_x_57) ;  /* 0x0000000000740947 */ /* 0x000fea0003800000 */
[----:B------:R-:W-:Y:S02]  /*3160*/  ISETP.GE.AND P0, PT, R22, -0x18, PT ;  /* 0xffffffe81600780c */ /* 0x000fe40003f06270 */
[----:B------:R-:W-:-:S11]  /*3170*/  LOP3.LUT R4, R4, 0x80000000, RZ, 0xc0, !PT ;  /* 0x8000000004047812 */ /* 0x000fd600078ec0ff */
[----:B------:R-:W-:Y:S05]  /*3180*/  @!P0 BRA `(.L_x_57) ;  /* 0x0000000000688947 */ /* 0x000fea0003800000 */
[-CC-:B------:R-:W-:Y:S01]  /*3190*/  FFMA.RZ R7, R21, R23.reuse, R20.reuse ;  /* 0x0000001715077223 */ /* 0x180fe2000000c014 */
[C---:B------:R-:W-:Y:S02]  /*31a0*/  IADD3 R19, PT, PT, R22.reuse, 0x20, RZ ;  /* 0x0000002016137810 */ /* 0x040fe40007ffe0ff */
[----:B------:R-:W-:Y:S02]  /*31b0*/  ISETP.NE.AND P4, PT, R22, RZ, PT ;  /* 0x000000ff1600720c */ /* 0x000fe40003f85270 */
[----:B------:R-:W-:Y:S01]  /*31c0*/  LOP3.LUT R18, R7, 0x7fffff, RZ, 0xc0, !PT ;  /* 0x007fffff07127812 */ /* 0x000fe200078ec0ff */
[CCC-:B------:R-:W-:Y:S01]  /*31d0*/  FFMA.RP R7, R21.reuse, R23.reuse, R20.reuse ;  /* 0x0000001715077223 */ /* 0x1c0fe20000008014 */
[----:B------:R-:W-:Y:S01]  /*31e0*/  FFMA.RM R20, R21, R23, R20 ;  /* 0x0000001715147223 */ /* 0x000fe20000004014 */
[----:B------:R-:W-:Y:S01]  /*31f0*/  IMAD.MOV R21, RZ, RZ, -R22 ;  /* 0x000000ffff157224 */ /* 0x000fe200078e0a16 */
[----:B------:R-:W-:Y:S02]  /*3200*/  LOP3.LUT R18, R18, 0x800000, RZ, 0xfc, !PT ;  /* 0x0080000012127812 */ /* 0x000fe400078efcff */
[----:B------:R-:W-:-:S02]  /*3210*/  ISETP.NE.AND P1, PT, R22, RZ, PT ;  /* 0x000000ff1600720c */ /* 0x000fc40003f25270 */
[----:B------:R-:W-:Y:S02]  /*3220*/  SHF.L.U32 R19, R18, R19, RZ ;  /* 0x0000001312137219 */ /* 0x000fe400000006ff */
[----:B------:R-:W-:Y:S02]  /*3230*/  FSETP.NEU.FTZ.AND P0, PT, R7, R20, PT ;  /* 0x000000140700720b */ /* 0x000fe40003f1d000 */
[----:B------:R-:W-:Y:S02]  /*3240*/  SEL R7, R21, RZ, P4 ;  /* 0x000000ff15077207 */ /* 0x000fe40002000000 */
[----:B------:R-:W-:Y:S02]  /*3250*/  ISETP.NE.AND P1, PT, R19, RZ, P1 ;  /* 0x000000ff1300720c */ /* 0x000fe40000f25270 */
[----:B------:R-:W-:Y:S02]  /*3260*/  SHF.R.U32.HI R7, RZ, R7, R18 ;  /* 0x00000007ff077219 */ /* 0x000fe40000011612 */
[----:B------:R-:W-:-:S02]  /*3270*/  PLOP3.LUT P0, PT, P0, P1, PT, 0xf8, 0x8f ;  /* 0x00000000008f781c */ /* 0x000fc40000703f70 */
[----:B------:R-:W-:Y:S02]  /*3280*/  SHF.R.U32.HI R19, RZ, 0x1, R7 ;  /* 0x00000001ff137819 */ /* 0x000fe40000011607 */
[----:B------:R-:W-:-:S04]  /*3290*/  SEL R18, RZ, 0x1, !P0 ;  /* 0x00000001ff127807 */ /* 0x000fc80004000000 */
[----:B------:R-:W-:-:S04]  /*32a0*/  LOP3.LUT R18, R18, 0x1, R19, 0xf8, !PT ;  /* 0x0000000112127812 */ /* 0x000fc800078ef813 */
[----:B------:R-:W-:-:S04]  /*32b0*/  LOP3.LUT R18, R18, R7, RZ, 0xc0, !PT ;  /* 0x0000000712127212 */ /* 0x000fc800078ec0ff */
[----:B------:R-:W-:-:S04]  /*32c0*/  IADD3 R19, PT, PT, R19, R18, RZ ;  /* 0x0000001213137210 */ /* 0x000fc80007ffe0ff */
[----:B------:R-:W-:Y:S01]  /*32d0*/  LOP3.LUT R4, R19, R4, RZ, 0xfc, !PT ;  /* 0x0000000413047212 */ /* 0x000fe200078efcff */
[----:B------:R-:W-:Y:S06]  /*32e0*/  BRA `(.L_x_57) ;  /* 0x0000000000107947 */ /* 0x000fec0003800000 */
.L_x_56:
[----:B------:R-:W-:-:S04]  /*32f0*/  LOP3.LUT R4, R4, 0x80000000, RZ, 0xc0, !PT ;  /* 0x8000000004047812 */ /* 0x000fc800078ec0ff */
[----:B------:R-:W-:Y:S01]  /*3300*/  LOP3.LUT R4, R4, 0x7f800000, RZ, 0xfc, !PT ;  /* 0x7f80000004047812 */ /* 0x000fe200078efcff */
[----:B------:R-:W-:Y:S06]  /*3310*/  BRA `(.L_x_57) ;  /* 0x0000000000047947 */ /* 0x000fec0003800000 */
.L_x_55:
[----:B------:R-:W-:-:S07]  /*3320*/  IMAD R4, R18, 0x800000, R4 ;  /* 0x0080000012047824 */ /* 0x000fce00078e0204 */
.L_x_57:
[----:B------:R-:W-:Y:S05]  /*3330*/  BSYNC.RECONVERGENT B6 ;  /* 0x0000000000067941 */ /* 0x000fea0003800200 */
.L_x_54:
[----:B------:R-:W-:Y:S05]  /*3340*/  BRA `(.L_x_58) ;  /* 0x0000000000207947 */ /* 0x000fea0003800000 */
.L_x_53:
[----:B------:R-:W-:-:S04]  /*3350*/  LOP3.LUT R4, R7, 0x80000000, R4, 0x48, !PT ;  /* 0x8000000007047812 */ /* 0x000fc800078e4804 */
[----:B------:R-:W-:Y:S01]  /*3360*/  LOP3.LUT R4, R4, 0x7f800000, RZ, 0xfc, !PT ;  /* 0x7f80000004047812 */ /* 0x000fe200078efcff */
[----:B------:R-:W-:Y:S06]  /*3370*/  BRA `(.L_x_58) ;  /* 0x0000000000147947 */ /* 0x000fec0003800000 */
.L_x_52:
[----:B------:R-:W-:Y:S01]  /*3380*/  LOP3.LUT R4, R7, 0x80000000, R4, 0x48, !PT ;  /* 0x8000000007047812 */ /* 0x000fe200078e4804 */
[----:B------:R-:W-:Y:S06]  /*3390*/  BRA `(.L_x_58) ;  /* 0x00000000000c7947 */ /* 0x000fec0003800000 */
.L_x_51:
[----:B------:R-:W0:Y:S01]  /*33a0*/  MUFU.RSQ R4, -QNAN ;  /* 0xffc0000000047908 */ /* 0x000e220000001400 */
[----:B------:R-:W-:Y:S05]  /*33b0*/  BRA `(.L_x_58) ;  /* 0x0000000000047947 */ /* 0x000fea0003800000 */
.L_x_50:
[----:B------:R-:W-:-:S07]  /*33c0*/  FADD.FTZ R4, R4, R7 ;  /* 0x0000000704047221 */ /* 0x000fce0000010000 */
.L_x_58:
[----:B------:R-:W-:Y:S05]  /*33d0*/  BSYNC.RECONVERGENT B5 ;  /* 0x0000000000057941 */ /* 0x000fea0003800200 */
.L_x_48:
[----:B------:R-:W-:-:S04]  /*33e0*/  HFMA2 R7, -RZ, RZ, 0, 0 ;  /* 0x00000000ff077431 */ /* 0x000fc800000001ff */
[----:B0-----:R-:W-:Y:S05]  /*33f0*/  RET.REL.NODEC R6 `(_Z10nms_kernelPKfS0_Piiiiffi) ;  /* 0xffffffcc06007950 */ /* 0x001fea0003c3ffff */
.L_x_59:
[----:B------:R-:W-:-:S00]  /*3400*/  BRA `(.L_x_59) ;  /* 0xfffffffc00fc7947 */ /* 0x000fc0000383ffff */
[----:B------:R-:W-:-:S00]  /*3410*/  NOP ;  /* 0x0000000000007918 */ /* 0x000fc00000000000 */
        /* <DEDUP_REMOVED lines=14> */
.L_x_60:


//--------------------- .nv.shared.reserved.0     --------------------------
	.section	.nv.shared.reserved.0,"aw",@nobits
	.weak		__nv_reservedSMEM_offset_0_alias
	.size		__nv_reservedSMEM_offset_0_alias, 0, 64
	.other		__nv_reservedSMEM_offset_0_alias,@"STO_CUDA_RESERVED_SHARED STV_DEFAULT"
__nv_reservedSMEM_offset_0_alias:
	.zero		0
	.zero		64


//--------------------- .nv.constant0._Z10nms_kernelPKfS0_Piiiiffi --------------------------
	.section	.nv.constant0._Z10nms_kernelPKfS0_Piiiiffi,"a",@progbits
	.sectionflags	@""
	.align	4
.nv.constant0._Z10nms_kernelPKfS0_Piiiiffi:
	.zero		944


//--------------------- SYMBOLS --------------------------

	.type		.nv.reservedSmem.offset0,@object
	.size		.nv.reservedSmem.offset0,0x4
